def attn_fwd(
    Q,
    K,
    V,
    Out,
    Lse,
    sm_scale,
    stride_qz,
    stride_qh,
    stride_qm,
    stride_qk,
    stride_kz,
    stride_kh,
    stride_kn,
    stride_kk,
    stride_vz,
    stride_vh,
    stride_vn,
    stride_vk,
    stride_oz,
    stride_oh,
    stride_om,
    stride_ok,
    seqlen_q,
    seqlen_k,
    BLOCK_M: tl.constexpr,
    BLOCK_N: tl.constexpr,
    HEAD_DIM: tl.constexpr,
    CAUSAL: tl.constexpr,
):
    start_m = tl.program_id(0)
    off_hz = tl.program_id(1)
    q_off = off_hz * stride_qh
    k_off = off_hz * stride_kh
    v_off = off_hz * stride_vh
    offs_m = start_m * BLOCK_M + tl.arange(0, BLOCK_M)
    offs_d = tl.arange(0, HEAD_DIM)
    offs_n = tl.arange(0, BLOCK_N)
    q_ptrs = Q + q_off + offs_m[:, None] * stride_qm + offs_d[None, :] * stride_qk
    k_ptrs = K + k_off + offs_d[:, None] * stride_kk + offs_n[None, :] * stride_kn
    v_ptrs = V + v_off + offs_n[:, None] * stride_vn + offs_d[None, :] * stride_vk
    m_i = tl.full([BLOCK_M], float("-inf"), dtype=tl.float32)
    l_i = tl.zeros([BLOCK_M], dtype=tl.float32) + 1.0
    acc = tl.zeros([BLOCK_M, HEAD_DIM], dtype=tl.float32)
    q = tl.load(q_ptrs)
    acc, l_i, m_i = _attn_fwd_inner(
        acc,
        l_i,
        m_i,
        q,
        k_ptrs,
        v_ptrs,
        sm_scale,
        stride_kn,
        stride_vn,
        start_m,
        seqlen_k,
        BLOCK_M,
        BLOCK_N,
        HEAD_DIM,
        CAUSAL,
    )
    acc = acc / l_i[:, None]
    lse = m_i + tl.math.log2(l_i) / 1.4426950408889634
    o_ptrs = (
        Out
        + off_hz * stride_oh
        + offs_m[:, None] * stride_om
        + offs_d[None, :] * stride_ok
    )
    tl.store(o_ptrs, acc.to(Out.dtype.element_ty))
    tl.store(Lse + off_hz * seqlen_q + offs_m, lse)

# config = {"BLOCK_M": 32, "BLOCK_N": 128, "HEAD_DIM": 64, "arch": "sm_90", "causal": true, "dtype": "fp8e4m3", "num_stages": 3, "num_warps": 4}
# arch = sm_90


// ===== COMPILED SASS (sm_90a) =====

	.target	sm_90a

	.elftype	@"ET_EXEC"


//--------------------- .note.nv.tkinfo           --------------------------
	.section	.note.nv.tkinfo,"",@"SHT_NOTE"
	.sectionflags	@"SHF_NOTE_NV_TKINFO"
	.tkinfo
        /*0018*/ 	.word	0x00000002
        /*0030*/ 	.string	""
        /*0030*/ 	.string	"ptxas"
        /*0030*/ 	.string	"Cuda compilation tools, release 13.0, V13.0.88"
        /*0030*/ 	.string	"Build cuda_13.0.r13.0/compiler.36424714_0"
        /*0030*/ 	.string	"-v  -suppress-debug-info  -lineinfo  -arch sm_90a "



//--------------------- .note.nv.cuinfo           --------------------------
	.section	.note.nv.cuinfo,"",@"SHT_NOTE"
	.sectionflags	@"SHF_NOTE_NV_CUINFO"
        /*0018*/ 	.short	0x0002
        /*001a*/ 	.short	0x005a
        /*001c*/ 	.short	0x0082
	.zero		2


//--------------------- .nv.info                  --------------------------
	.section	.nv.info,"",@"SHT_CUDA_INFO"
	.align	4


	//----- nvinfo : EIATTR_REGCOUNT
	.align		4
        /*0000*/ 	.byte	0x04, 0x2f
        /*0002*/ 	.short	(.L_2 - .L_1)
	.align		4
.L_1:
        /*0004*/ 	.word	index@(attn_fwd)
        /*0008*/ 	.word	0x000000ff


	//----- nvinfo : EIATTR_FRAME_SIZE
	.align		4
.L_2:
        /*000c*/ 	.byte	0x04, 0x11
        /*000e*/ 	.short	(.L_4 - .L_3)
	.align		4
.L_3:
        /*0010*/ 	.word	index@(attn_fwd)
        /*0014*/ 	.word	0x00000230


	//----- nvinfo : EIATTR_MIN_STACK_SIZE
	.align		4
.L_4:
        /*0018*/ 	.byte	0x04, 0x12
        /*001a*/ 	.short	(.L_6 - .L_5)
	.align		4
.L_5:
        /*001c*/ 	.word	index@(attn_fwd)
        /*0020*/ 	.word	0x00000230
.L_6:


//--------------------- .nv.compat                --------------------------
	.section	.nv.compat,"",@"SHT_CUDA_COMPAT_INFO"
	.align	4
        /*0000*/ 	.byte	0x02, 0x09, 0x01, 0x00, 0x02, 0x02, 0x02, 0x00, 0x02, 0x05, 0x05, 0x00, 0x03, 0x07, 0x01, 0x01
        /*0010*/ 	.byte	0x02, 0x03, 0x00, 0x00, 0x02, 0x06, 0x01, 0x00, 0x04, 0x0b, 0x08, 0x00, 0x00, 0x00, 0x00, 0x00
        /*0020*/ 	.byte	0x00, 0x00, 0x00, 0x00


//--------------------- .nv.info.attn_fwd         --------------------------
	.section	.nv.info.attn_fwd,"",@"SHT_CUDA_INFO"
	.sectionflags	@""
	.align	4


	//----- nvinfo : EIATTR_CUDA_API_VERSION
	.align		4
        /*0000*/ 	.byte	0x04, 0x37
        /*0002*/ 	.short	(.L_8 - .L_7)
.L_7:
        /*0004*/ 	.word	0x00000082


	//----- nvinfo : EIATTR_KPARAM_INFO
	.align		4
.L_8:
        /*0008*/ 	.byte	0x04, 0x17
        /*000a*/ 	.short	(.L_10 - .L_9)
.L_9:
        /*000c*/ 	.word	0x00000000
        /*0010*/ 	.short	0x0019
        /*0012*/ 	.short	0x0080
        /*0014*/ 	.byte	0x00, 0xf4, 0x21, 0x00


	//----- nvinfo : EIATTR_KPARAM_INFO
	.align		4
.L_10:
        /*0018*/ 	.byte	0x04, 0x17
        /*001a*/ 	.short	(.L_12 - .L_11)
.L_11:
        /*001c*/ 	.word	0x00000000
        /*0020*/ 	.short	0x0018
        /*0022*/ 	.short	0x0078
        /*0024*/ 	.byte	0x00, 0xf4, 0x21, 0x00


	//----- nvinfo : EIATTR_KPARAM_INFO
	.align		4
.L_12:
        /*0028*/ 	.byte	0x04, 0x17
        /*002a*/ 	.short	(.L_14 - .L_13)
.L_13:
        /*002c*/ 	.word	0x00000000
        /*0030*/ 	.short	0x0017
        /*0032*/ 	.short	0x0070
        /*0034*/ 	.byte	0x00, 0xf0, 0x11, 0x00


	//----- nvinfo : EIATTR_KPARAM_INFO
	.align		4
.L_14:
        /*0038*/ 	.byte	0x04, 0x17
        /*003a*/ 	.short	(.L_16 - .L_15)
.L_15:
        /*003c*/ 	.word	0x00000000
        /*0040*/ 	.short	0x0016
        /*0042*/ 	.short	0x006c
        /*0044*/ 	.byte	0x00, 0xf0, 0x11, 0x00


	//----- nvinfo : EIATTR_KPARAM_INFO
	.align		4
.L_16:
        /*0048*/ 	.byte	0x04, 0x17
        /*004a*/ 	.short	(.L_18 - .L_17)
.L_17:
        /*004c*/ 	.word	0x00000000
        /*0050*/ 	.short	0x0015
        /*0052*/ 	.short	0x0068
        /*0054*/ 	.byte	0x00, 0xf0, 0x11, 0x00


	//----- nvinfo : EIATTR_KPARAM_INFO
	.align		4
.L_18:
        /*0058*/ 	.byte	0x04, 0x17
        /*005a*/ 	.short	(.L_20 - .L_19)
.L_19:
        /*005c*/ 	.word	0x00000000
        /*0060*/ 	.short	0x0014
        /*0062*/ 	.short	0x0064
        /*0064*/ 	.byte	0x00, 0xf0, 0x11, 0x00


	//----- nvinfo : EIATTR_KPARAM_INFO
	.align		4
.L_20:
        /*0068*/ 	.byte	0x04, 0x17
        /*006a*/ 	.short	(.L_22 - .L_21)
.L_21:
        /*006c*/ 	.word	0x00000000
        /*0070*/ 	.short	0x0013
        /*0072*/ 	.short	0x0060
        /*0074*/ 	.byte	0x00, 0xf0, 0x11, 0x00


	//----- nvinfo : EIATTR_KPARAM_INFO
	.align		4
.L_22:
        /*0078*/ 	.byte	0x04, 0x17
        /*007a*/ 	.short	(.L_24 - .L_23)
.L_23:
        /*007c*/ 	.word	0x00000000
        /*0080*/ 	.short	0x0012
        /*0082*/ 	.short	0x005c
        /*0084*/ 	.byte	0x00, 0xf0, 0x11, 0x00


	//----- nvinfo : EIATTR_KPARAM_INFO
	.align		4
.L_24:
        /*0088*/ 	.byte	0x04, 0x17
        /*008a*/ 	.short	(.L_26 - .L_25)
.L_25:
        /*008c*/ 	.word	0x00000000
        /*0090*/ 	.short	0x0011
        /*0092*/ 	.short	0x0058
        /*0094*/ 	.byte	0x00, 0xf0, 0x11, 0x00


	//----- nvinfo : EIATTR_KPARAM_INFO
	.align		4
.L_26:
        /*0098*/ 	.byte	0x04, 0x17
        /*009a*/ 	.short	(.L_28 - .L_27)
.L_27:
        /*009c*/ 	.word	0x00000000
        /*00a0*/ 	.short	0x0010
        /*00a2*/ 	.short	0x0054
        /*00a4*/ 	.byte	0x00, 0xf0, 0x11, 0x00


	//----- nvinfo : EIATTR_KPARAM_INFO
	.align		4
.L_28:
        /*00a8*/ 	.byte	0x04, 0x17
        /*00aa*/ 	.short	(.L_30 - .L_29)
.L_29:
        /*00ac*/ 	.word	0x00000000
        /*00b0*/ 	.short	0x000f
        /*00b2*/ 	.short	0x0050
        /*00b4*/ 	.byte	0x00, 0xf0, 0x11, 0x00


	//----- nvinfo : EIATTR_KPARAM_INFO
	.align		4
.L_30:
        /*00b8*/ 	.byte	0x04, 0x17
        /*00ba*/ 	.short	(.L_32 - .L_31)
.L_31:
        /*00bc*/ 	.word	0x00000000
        /*00c0*/ 	.short	0x000e
        /*00c2*/ 	.short	0x004c
        /*00c4*/ 	.byte	0x00, 0xf0, 0x11, 0x00


	//----- nvinfo : EIATTR_KPARAM_INFO
	.align		4
.L_32:
        /*00c8*/ 	.byte	0x04, 0x17
        /*00ca*/ 	.short	(.L_34 - .L_33)
.L_33:
        /*00cc*/ 	.word	0x00000000
        /*00d0*/ 	.short	0x000d
        /*00d2*/ 	.short	0x0048
        /*00d4*/ 	.byte	0x00, 0xf0, 0x11, 0x00


	//----- nvinfo : EIATTR_KPARAM_INFO
	.align		4
.L_34:
        /*00d8*/ 	.byte	0x04, 0x17
        /*00da*/ 	.short	(.L_36 - .L_35)
.L_35:
        /*00dc*/ 	.word	0x00000000
        /*00e0*/ 	.short	0x000c
        /*00e2*/ 	.short	0x0044
        /*00e4*/ 	.byte	0x00, 0xf0, 0x11, 0x00


	//----- nvinfo : EIATTR_KPARAM_INFO
	.align		4
.L_36:
        /*00e8*/ 	.byte	0x04, 0x17
        /*00ea*/ 	.short	(.L_38 - .L_37)
.L_37:
        /*00ec*/ 	.word	0x00000000
        /*00f0*/ 	.short	0x000b
        /*00f2*/ 	.short	0x0040
        /*00f4*/ 	.byte	0x00, 0xf0, 0x11, 0x00


	//----- nvinfo : EIATTR_KPARAM_INFO
	.align		4
.L_38:
        /*00f8*/ 	.byte	0x04, 0x17
        /*00fa*/ 	.short	(.L_40 - .L_39)
.L_39:
        /*00fc*/ 	.word	0x00000000
        /*0100*/ 	.short	0x000a
        /*0102*/ 	.short	0x003c
        /*0104*/ 	.byte	0x00, 0xf0, 0x11, 0x00


	//----- nvinfo : EIATTR_KPARAM_INFO
	.align		4
.L_40:
        /*0108*/ 	.byte	0x04, 0x17
        /*010a*/ 	.short	(.L_42 - .L_41)
.L_41:
        /*010c*/ 	.word	0x00000000
        /*0110*/ 	.short	0x0009
        /*0112*/ 	.short	0x0038
        /*0114*/ 	.byte	0x00, 0xf0, 0x11, 0x00


	//----- nvinfo : EIATTR_KPARAM_INFO
	.align		4
.L_42:
        /*0118*/ 	.byte	0x04, 0x17
        /*011a*/ 	.short	(.L_44 - .L_43)
.L_43:
        /*011c*/ 	.word	0x00000000
        /*0120*/ 	.short	0x0008
        /*0122*/ 	.short	0x0034
        /*0124*/ 	.byte	0x00, 0xf0, 0x11, 0x00


	//----- nvinfo : EIATTR_KPARAM_INFO
	.align		4
.L_44:
        /*0128*/ 	.byte	0x04, 0x17
        /*012a*/ 	.short	(.L_46 - .L_45)
.L_45:
        /*012c*/ 	.word	0x00000000
        /*0130*/ 	.short	0x0007
        /*0132*/ 	.short	0x0030
        /*0134*/ 	.byte	0x00, 0xf0, 0x11, 0x00


	//----- nvinfo : EIATTR_KPARAM_INFO
	.align		4
.L_46:
        /*0138*/ 	.byte	0x04, 0x17
        /*013a*/ 	.short	(.L_48 - .L_47)
.L_47:
        /*013c*/ 	.word	0x00000000
        /*0140*/ 	.short	0x0006
        /*0142*/ 	.short	0x002c
        /*0144*/ 	.byte	0x00, 0xf0, 0x11, 0x00


	//----- nvinfo : EIATTR_KPARAM_INFO
	.align		4
.L_48:
        /*0148*/ 	.byte	0x04, 0x17
        /*014a*/ 	.short	(.L_50 - .L_49)
.L_49:
        /*014c*/ 	.word	0x00000000
        /*0150*/ 	.short	0x0005
        /*0152*/ 	.short	0x0028
        /*0154*/ 	.byte	0x00, 0xf0, 0x11, 0x00


	//----- nvinfo : EIATTR_KPARAM_INFO
	.align		4
.L_50:
        /*0158*/ 	.byte	0x04, 0x17
        /*015a*/ 	.short	(.L_52 - .L_51)
.L_51:
        /*015c*/ 	.word	0x00000000
        /*0160*/ 	.short	0x0004
        /*0162*/ 	.short	0x0020
        /*0164*/ 	.byte	0x00, 0xf4, 0x21, 0x00


	//----- nvinfo : EIATTR_KPARAM_INFO
	.align		4
.L_52:
        /*0168*/ 	.byte	0x04, 0x17
        /*016a*/ 	.short	(.L_54 - .L_53)
.L_53:
        /*016c*/ 	.word	0x00000000
        /*0170*/ 	.short	0x0003
        /*0172*/ 	.short	0x0018
        /*0174*/ 	.byte	0x00, 0xf4, 0x21, 0x00


	//----- nvinfo : EIATTR_KPARAM_INFO
	.align		4
.L_54:
        /*0178*/ 	.byte	0x04, 0x17
        /*017a*/ 	.short	(.L_56 - .L_55)
.L_55:
        /*017c*/ 	.word	0x00000000
        /*0180*/ 	.short	0x0002
        /*0182*/ 	.short	0x0010
        /*0184*/ 	.byte	0x00, 0xf4, 0x21, 0x00


	//----- nvinfo : EIATTR_KPARAM_INFO
	.align		4
.L_56:
        /*0188*/ 	.byte	0x04, 0x17
        /*018a*/ 	.short	(.L_58 - .L_57)
.L_57:
        /*018c*/ 	.word	0x00000000
        /*0190*/ 	.short	0x0001
        /*0192*/ 	.short	0x0008
        /*0194*/ 	.byte	0x00, 0xf4, 0x21, 0x00


	//----- nvinfo : EIATTR_KPARAM_INFO
	.align		4
.L_58:
        /*0198*/ 	.byte	0x04, 0x17
        /*019a*/ 	.short	(.L_60 - .L_59)
.L_59:
        /*019c*/ 	.word	0x00000000
        /*01a0*/ 	.short	0x0000
        /*01a2*/ 	.short	0x0000
        /*01a4*/ 	.byte	0x00, 0xf4, 0x21, 0x00


	//----- nvinfo : EIATTR_SPARSE_MMA_MASK
	.align		4
.L_60:
        /*01a8*/ 	.byte	0x03, 0x50
        /*01aa*/ 	.short	0x0000


	//----- nvinfo : EIATTR_MAXREG_COUNT
	.align		4
        /*01ac*/ 	.byte	0x03, 0x1b
        /*01ae*/ 	.short	0x00ff


	//----- nvinfo : EIATTR_NUM_BARRIERS
	.align		4
        /*01b0*/ 	.byte	0x02, 0x4c
        /*01b2*/ 	.byte	0x01
	.zero		1


	//----- nvinfo : EIATTR_ANNOTATIONS
	.align		4
        /*01b4*/ 	.byte	0x04, 0x55
        /*01b6*/ 	.short	(.L_62 - .L_61)


	//   ....[0]....
.L_61:
        /*01b8*/ 	.word	0x00000001
        /*01bc*/ 	.byte	0xa0, 0x18, 0x00, 0x00, 0x01, 0x00, 0x00, 0x00, 0x90, 0x19, 0x00, 0x00, 0x01, 0x00, 0x00, 0x00
        /* <DEDUP_REMOVED lines=138> */
        /*0a6c*/ 	.byte	0x70, 0x75, 0x00, 0x00, 0x01, 0x00, 0x00, 0x00, 0xb0, 0x75, 0x00, 0x00


	//----- nvinfo : EIATTR_MERCURY_ISA_VERSION
	.align		4
.L_62:
        /*0a78*/ 	.byte	0x03, 0x5f
        /*0a7a*/ 	.short	0x0101


	//----- nvinfo : EIATTR_COOP_GROUP_MASK_REGIDS
	.align		4
        /*0a7c*/ 	.byte	0x04, 0x29
        /*0a7e*/ 	.short	(.L_64 - .L_63)


	//   ....[0]....
.L_63:
        /*0a80*/ 	.word	0xffffffff


	//   ....[1]....
        /*0a84*/ 	.word	0xffffffff


	//   ....[2]....
        /*0a88*/ 	.word	0xffffffff


	//   ....[3]....
        /*0a8c*/ 	.word	0xffffffff


	//   ....[4]....
        /*0a90*/ 	.word	0xffffffff


	//   ....[5]....
        /*0a94*/ 	.word	0xffffffff


	//   ....[6]....
        /*0a98*/ 	.word	0xffffffff


	//   ....[7]....
        /*0a9c*/ 	.word	0xffffffff


	//   ....[8]....
        /*0aa0*/ 	.word	0xffffffff


	//   ....[9]....
        /*0aa4*/ 	.word	0xffffffff


	//   ....[10]....
        /*0aa8*/ 	.word	0xffffffff


	//   ....[11]....
        /*0aac*/ 	.word	0xffffffff


	//   ....[12]....
        /*0ab0*/ 	.word	0xffffffff


	//   ....[13]....
        /*0ab4*/ 	.word	0xffffffff


	//   ....[14]....
        /*0ab8*/ 	.word	0xffffffff


	//   ....[15]....
        /*0abc*/ 	.word	0xffffffff


	//   ....[16]....
        /*0ac0*/ 	.word	0xffffffff


	//   ....[17]....
        /*0ac4*/ 	.word	0xffffffff


	//   ....[18]....
        /*0ac8*/ 	.word	0xffffffff


	//   ....[19]....
        /*0acc*/ 	.word	0xffffffff


	//----- nvinfo : EIATTR_COOP_GROUP_INSTR_OFFSETS
	.align		4
.L_64:
        /*0ad0*/ 	.byte	0x04, 0x28
        /*0ad2*/ 	.short	(.L_66 - .L_65)


	//   ....[0]....
.L_65:
        /*0ad4*/ 	.word	0x00005690


	//   ....[1]....
        /*0ad8*/ 	.word	0x000056d0


	//   ....[2]....
        /*0adc*/ 	.word	0x00005700


	//   ....[3]....
        /*0ae0*/ 	.word	0x00005710


	//   ....[4]....
        /*0ae4*/ 	.word	0x00005740


	//   ....[5]....
        /*0ae8*/ 	.word	0x00005770


	//   ....[6]....
        /*0aec*/ 	.word	0x00005780


	//   ....[7]....
        /*0af0*/ 	.word	0x00005790


	//   ....[8]....
        /*0af4*/ 	.word	0x00005950


	//   ....[9]....
        /*0af8*/ 	.word	0x00005970


	//   ....[10]....
        /*0afc*/ 	.word	0x000061f0


	//   ....[11]....
        /*0b00*/ 	.word	0x00006210


	//   ....[12]....
        /*0b04*/ 	.word	0x00006220


	//   ....[13]....
        /*0b08*/ 	.word	0x00006230


	//   ....[14]....
        /*0b0c*/ 	.word	0x00006280


	//   ....[15]....
        /*0b10*/ 	.word	0x00006290


	//   ....[16]....
        /*0b14*/ 	.word	0x000062a0


	//   ....[17]....
        /*0b18*/ 	.word	0x000062b0


	//   ....[18]....
        /*0b1c*/ 	.word	0x00006360


	//   ....[19]....
        /*0b20*/ 	.word	0x00006380


	//----- nvinfo : EIATTR_EXIT_INSTR_OFFSETS
	.align		4
.L_66:
        /*0b24*/ 	.byte	0x04, 0x1c
        /*0b26*/ 	.short	(.L_68 - .L_67)


	//   ....[0]....
.L_67:
        /*0b28*/ 	.word	0x0000a5d0


	//   ....[1]....
        /*0b2c*/ 	.word	0x0000a600


	//----- nvinfo : EIATTR_REQNTID
	.align		4
.L_68:
        /*0b30*/ 	.byte	0x04, 0x10
        /*0b32*/ 	.short	(.L_70 - .L_69)
.L_69:
        /*0b34*/ 	.word	0x00000080
        /*0b38*/ 	.word	0x00000001
        /*0b3c*/ 	.word	0x00000001


	//----- nvinfo : EIATTR_CBANK_PARAM_SIZE
	.align		4
.L_70:
        /*0b40*/ 	.byte	0x03, 0x19
        /*0b42*/ 	.short	0x0088


	//----- nvinfo : EIATTR_PARAM_CBANK
	.align		4
        /*0b44*/ 	.byte	0x04, 0x0a
        /*0b46*/ 	.short	(.L_72 - .L_71)
	.align		4
.L_71:
        /*0b48*/ 	.word	index@(.nv.constant0.attn_fwd)
        /*0b4c*/ 	.short	0x0210
        /*0b4e*/ 	.short	0x0088


	//----- nvinfo : EIATTR_SW_WAR
	.align		4
.L_72:
        /*0b50*/ 	.byte	0x04, 0x36
        /*0b52*/ 	.short	(.L_74 - .L_73)
.L_73:
        /*0b54*/ 	.word	0x00000008
.L_74:


//--------------------- .nv.callgraph             --------------------------
	.section	.nv.callgraph,"",@"SHT_CUDA_CALLGRAPH"
	.align	4
	.sectionentsize	8
	.align		4
        /*0000*/ 	.word	0x00000000
	.align		4
        /*0004*/ 	.word	0xffffffff
	.align		4
        /*0008*/ 	.word	0x00000000
	.align		4
        /*000c*/ 	.word	0xfffffffe
	.align		4
        /*0010*/ 	.word	0x00000000
	.align		4
        /*0014*/ 	.word	0xfffffffd
	.align		4
        /*0018*/ 	.word	0x00000000
	.align		4
        /*001c*/ 	.word	0xfffffffc


//--------------------- .nv.constant4             --------------------------
	.section	.nv.constant4,"a",@progbits
	.align	8
	.align		8
.nv.constant4:
        /*0000*/ 	.dword	_$_str


//--------------------- .text.attn_fwd            --------------------------
	.section	.text.attn_fwd,"ax",@progbits
	.align	128
        .global         attn_fwd
        .type           attn_fwd,@function
        .size           attn_fwd,(.L_x_3 - attn_fwd)
        .other          attn_fwd,@"STO_CUDA_ENTRY STV_DEFAULT"
attn_fwd:
.text.attn_fwd:
[----:B------:R-:W0:Y:S01]  /*0000*/  LDC R1, c[0x0][0x28] ;  /* 0x00000a00ff017b82 */ /* 0x000e220000000800 */
[----:B------:R-:W1:Y:S07]  /*0010*/  S2R R14, SR_CTAID.X ;  /* 0x00000000000e7919 */ /* 0x000e6e0000002500 */
[----:B------:R-:W2:Y:S01]  /*0020*/  S2UR UR7, SR_CTAID.Y ;  /* 0x00000000000779c3 */ /* 0x000ea20000002600 */
[----:B------:R-:W-:Y:S01]  /*0030*/  ULDC.64 UR4, c[0x0][0x240] ;  /* 0x0000900000047ab9 */ /* 0x000fe20000000a00 */
[----:B------:R-:W-:Y:S01]  /*0040*/  ULDC.64 UR12, c[0x0][0x208] ;  /* 0x00008200000c7ab9 */ /* 0x000fe20000000a00 */
[----:B------:R-:W3:Y:S01]  /*0050*/  S2R R27, SR_TID.X ;  /* 0x00000000001b7919 */ /* 0x000ee20000002100 */
[----:B0-----:R-:W-:-:S04]  /*0060*/  VIADD R1, R1, 0xfffffdd0 ;  /* 0xfffffdd001017836 */ /* 0x001fc80000000000 */
[----:B------:R-:W0:Y:S08]  /*0070*/  LDC R30, c[0x0][0x248] ;  /* 0x00009200ff1e7b82 */ /* 0x000e300000000800 */
[----:B------:R-:W4:Y:S01]  /*0080*/  LDC.64 R6, c[0x0][0x210] ;  /* 0x00008400ff067b82 */ /* 0x000f220000000a00 */
[----:B--2---:R-:W-:Y:S01]  /*0090*/  UIMAD UR4, UR7, UR4, URZ ;  /* 0x00000004070472a4 */ /* 0x004fe2000f8e023f */
[----:B-1----:R-:W-:Y:S01]  /*00a0*/  IMAD.SHL.U32 R14, R14, 0x20, RZ ;  /* 0x000000200e0e7824 */ /* 0x002fe200078e00ff */
[----:B---3--:R-:W-:-:S04]  /*00b0*/  SHF.R.U32.HI R0, RZ, 0x5, R27 ;  /* 0x00000005ff007819 */ /* 0x008fc8000001161b */
[----:B------:R-:W-:Y:S02]  /*00c0*/  LOP3.LUT R2, R14, 0x1f, R27, 0xf8, !PT ;  /* 0x0000001f0e027812 */ /* 0x000fe400078ef81b */
[----:B------:R-:W-:-:S03]  /*00d0*/  SGXT.U32 R0, R0, 0x2 ;  /* 0x000000020000781a */ /* 0x000fc60000000000 */
[----:B------:R-:W-:Y:S01]  /*00e0*/  IMAD R3, R2, UR5, RZ ;  /* 0x0000000502037c24 */ /* 0x000fe2000f8e02ff */
[----:B------:R-:W-:Y:S01]  /*00f0*/  USHF.R.S32.HI UR5, URZ, 0x1f, UR4 ;  /* 0x0000001f3f057899 */ /* 0x000fe20008011404 */
[----:B0-----:R-:W-:-:S03]  /*0100*/  IMAD R0, R0, R30, RZ ;  /* 0x0000001e00007224 */ /* 0x001fc600078e02ff */
[----:B----4-:R-:W-:Y:S01]  /*0110*/  IADD3 R26, P0, P1, R3, UR4, R6 ;  /* 0x00000004031a7c10 */ /* 0x010fe2000f91e006 */
[----:B------:R-:W-:Y:S01]  /*0120*/  IMAD R5, R30, 0x4, R0 ;  /* 0x000000041e057824 */ /* 0x000fe200078e0200 */
[----:B------:R-:W-:-:S04]  /*0130*/  SHF.R.S32.HI R2, RZ, 0x1f, R3 ;  /* 0x0000001fff027819 */ /* 0x000fc80000011403 */
[----:B------:R-:W-:Y:S01]  /*0140*/  IADD3.X R28, R2, UR5, R7, P0, P1 ;  /* 0x00000005021c7c10 */ /* 0x000fe200087e2407 */
[----:B------:R-:W-:Y:S01]  /*0150*/  IMAD R7, R30, 0x4, R5 ;  /* 0x000000041e077824 */ /* 0x000fe200078e0205 */
[CC--:B------:R-:W-:Y:S02]  /*0160*/  IADD3 R2, P0, R0.reuse, R26.reuse, RZ ;  /* 0x0000001a00027210 */ /* 0x0c0fe40007f1e0ff */
[----:B------:R-:W-:Y:S02]  /*0170*/  IADD3 R4, P1, R5, R26, RZ ;  /* 0x0000001a05047210 */ /* 0x000fe40007f3e0ff */
[----:B------:R-:W-:Y:S01]  /*0180*/  LEA.HI.X.SX32 R3, R0, R28, 0x1, P0 ;  /* 0x0000001c00037211 */ /* 0x000fe200000f0eff */
[C---:B------:R-:W-:Y:S01]  /*0190*/  IMAD R0, R30.reuse, 0x4, R7 ;  /* 0x000000041e007824 */ /* 0x040fe200078e0207 */
[----:B------:R-:W-:Y:S02]  /*01a0*/  IADD3 R6, P0, R7, R26, RZ ;  /* 0x0000001a07067210 */ /* 0x000fe40007f1e0ff */
[-C--:B------:R-:W-:Y:S01]  /*01b0*/  LEA.HI.X.SX32 R5, R5, R28.reuse, 0x1, P1 ;  /* 0x0000001c05057211 */ /* 0x080fe200008f0eff */
[----:B------:R0:W2:Y:S01]  /*01c0*/  LDG.E.U8 R16, desc[UR12][R2.64] ;  /* 0x0000000c02107981 */ /* 0x0000a2000c1e1100 */
[----:B------:R-:W-:Y:S01]  /*01d0*/  LEA.HI.X.SX32 R7, R7, R28, 0x1, P0 ;  /* 0x0000001c07077211 */ /* 0x000fe200000f0eff */
[----:B------:R-:W-:Y:S01]  /*01e0*/  IMAD R11, R30, 0x4, R0 ;  /* 0x000000041e0b7824 */ /* 0x000fe200078e0200 */
[C---:B------:R-:W-:Y:S01]  /*01f0*/  IADD3 R8, P0, R0.reuse, R26, RZ ;  /* 0x0000001a00087210 */ /* 0x040fe20007f1e0ff */
[----:B------:R1:W2:Y:S03]  /*0200*/  LDG.E.U8 R17, desc[UR12][R4.64] ;  /* 0x0000000c04117981 */ /* 0x0002a6000c1e1100 */
[----:B------:R-:W-:Y:S01]  /*0210*/  LEA.HI.X.SX32 R9, R0, R28, 0x1, P0 ;  /* 0x0000001c00097211 */ /* 0x000fe200000f0eff */
[C---:B------:R-:W-:Y:S01]  /*0220*/  IMAD R0, R30.reuse, 0x4, R11 ;  /* 0x000000041e007824 */ /* 0x040fe200078e020b */
[C---:B------:R-:W-:Y:S01]  /*0230*/  IADD3 R10, P0, R11.reuse, R26, RZ ;  /* 0x0000001a0b0a7210 */ /* 0x040fe20007f1e0ff */
[----:B------:R-:W3:Y:S02]  /*0240*/  LDG.E.U8 R18, desc[UR12][R6.64] ;  /* 0x0000000c06127981 */ /* 0x000ee4000c1e1100 */
[----:B------:R-:W-:Y:S01]  /*0250*/  IMAD R13, R30, 0x4, R0 ;  /* 0x000000041e0d7824 */ /* 0x000fe200078e0200 */
[----:B------:R-:W-:Y:S01]  /*0260*/  LEA.HI.X.SX32 R11, R11, R28, 0x1, P0 ;  /* 0x0000001c0b0b7211 */ /* 0x000fe200000f0eff */
[----:B------:R4:W3:Y:S01]  /*0270*/  LDG.E.U8 R19, desc[UR12][R8.64] ;  /* 0x0000000c08137981 */ /* 0x0008e2000c1e1100 */
[-C--:B0-----:R-:W-:Y:S01]  /*0280*/  IADD3 R2, P0, R0, R26.reuse, RZ ;  /* 0x0000001a00027210 */ /* 0x081fe20007f1e0ff */
[----:B------:R-:W-:Y:S01]  /*0290*/  IMAD R15, R30, 0x4, R13 ;  /* 0x000000041e0f7824 */ /* 0x000fe200078e020d */
[----:B------:R-:W-:Y:S01]  /*02a0*/  IADD3 R12, P1, R13, R26, RZ ;  /* 0x0000001a0d0c7210 */ /* 0x000fe20007f3e0ff */
[----:B------:R0:W5:Y:S01]  /*02b0*/  LDG.E.U8 R20, desc[UR12][R10.64] ;  /* 0x0000000c0a147981 */ /* 0x000162000c1e1100 */
[----:B------:R-:W-:Y:S01]  /*02c0*/  LEA.HI.X.SX32 R3, R0, R28, 0x1, P0 ;  /* 0x0000001c00037211 */ /* 0x000fe200000f0eff */
[----:B------:R-:W-:Y:S01]  /*02d0*/  IMAD R0, R30, 0x4, R15 ;  /* 0x000000041e007824 */ /* 0x000fe200078e020f */
[----:B-1----:R-:W-:-:S02]  /*02e0*/  IADD3 R4, P0, R15, R26, RZ ;  /* 0x0000001a0f047210 */ /* 0x002fc40007f1e0ff */
[-C--:B------:R-:W-:Y:S01]  /*02f0*/  LEA.HI.X.SX32 R13, R13, R28.reuse, 0x1, P1 ;  /* 0x0000001c0d0d7211 */ /* 0x080fe200008f0eff */
[----:B------:R1:W5:Y:S01]  /*0300*/  LDG.E.U8 R21, desc[UR12][R2.64] ;  /* 0x0000000c02157981 */ /* 0x000362000c1e1100 */
[----:B------:R-:W-:Y:S01]  /*0310*/  LEA.HI.X.SX32 R5, R15, R28, 0x1, P0 ;  /* 0x0000001c0f057211 */ /* 0x000fe200000f0eff */
[----:B----4-:R-:W-:Y:S01]  /*0320*/  IMAD R9, R30, 0x4, R0 ;  /* 0x000000041e097824 */ /* 0x010fe200078e0200 */
[C---:B------:R-:W-:Y:S01]  /*0330*/  IADD3 R6, P0, R0.reuse, R26, RZ ;  /* 0x0000001a00067210 */ /* 0x040fe20007f1e0ff */
[----:B------:R4:W5:Y:S03]  /*0340*/  LDG.E.U8 R22, desc[UR12][R12.64] ;  /* 0x0000000c0c167981 */ /* 0x000966000c1e1100 */
[----:B------:R-:W-:Y:S01]  /*0350*/  LEA.HI.X.SX32 R7, R0, R28, 0x1, P0 ;  /* 0x0000001c00077211 */ /* 0x000fe200000f0eff */
[C---:B------:R-:W-:Y:S01]  /*0360*/  IMAD R0, R30.reuse, 0x4, R9 ;  /* 0x000000041e007824 */ /* 0x040fe200078e0209 */
[CC--:B------:R-:W-:Y:S01]  /*0370*/  IADD3 R8, P0, R9.reuse, R26.reuse, RZ ;  /* 0x0000001a09087210 */ /* 0x0c0fe20007f1e0ff */
[----:B------:R4:W5:Y:S02]  /*0380*/  LDG.E.U8 R23, desc[UR12][R4.64] ;  /* 0x0000000c04177981 */ /* 0x000964000c1e1100 */
[----:B------:R-:W-:Y:S01]  /*0390*/  IMAD R15, R30, 0x4, R0 ;  /* 0x000000041e0f7824 */ /* 0x000fe200078e0200 */
[----:B0-----:R-:W-:Y:S01]  /*03a0*/  IADD3 R10, P1, R0, R26, RZ ;  /* 0x0000001a000a7210 */ /* 0x001fe20007f3e0ff */
[----:B------:R0:W5:Y:S01]  /*03b0*/  LDG.E.U8 R24, desc[UR12][R6.64] ;  /* 0x0000000c06187981 */ /* 0x000162000c1e1100 */
[----:B------:R-:W-:-:S02]  /*03c0*/  LEA.HI.X.SX32 R9, R9, R28, 0x1, P0 ;  /* 0x0000001c09097211 */ /* 0x000fc400000f0eff */
[----:B------:R-:W-:Y:S01]  /*03d0*/  LEA.HI.X.SX32 R11, R0, R28, 0x1, P1 ;  /* 0x0000001c000b7211 */ /* 0x000fe200008f0eff */
[C---:B------:R-:W-:Y:S01]  /*03e0*/  IMAD R0, R30.reuse, 0x4, R15 ;  /* 0x000000041e007824 */ /* 0x040fe200078e020f */
[C---:B-1----:R-:W-:Y:S01]  /*03f0*/  IADD3 R2, P0, R15.reuse, R26, RZ ;  /* 0x0000001a0f027210 */ /* 0x042fe20007f1e0ff */
[----:B------:R1:W5:Y:S02]  /*0400*/  LDG.E.U8 R25, desc[UR12][R8.64] ;  /* 0x0000000c08197981 */ /* 0x000364000c1e1100 */
[----:B----4-:R-:W-:Y:S01]  /*0410*/  IMAD R13, R30, 0x4, R0 ;  /* 0x000000041e0d7824 */ /* 0x010fe200078e0200 */
[----:B------:R-:W-:Y:S01]  /*0420*/  LEA.HI.X.SX32 R3, R15, R28, 0x1, P0 ;  /* 0x0000001c0f037211 */ /* 0x000fe200000f0eff */
[----:B------:R4:W5:Y:S01]  /*0430*/  LDG.E.U8 R11, desc[UR12][R10.64] ;  /* 0x0000000c0a0b7981 */ /* 0x000962000c1e1100 */
[----:B------:R-:W-:Y:S01]  /*0440*/  IADD3 R4, P0, R0, R26, RZ ;  /* 0x0000001a00047210 */ /* 0x000fe20007f1e0ff */
[----:B------:R-:W-:Y:S02]  /*0450*/  IMAD R15, R30, 0x4, R13 ;  /* 0x000000041e0f7824 */ /* 0x000fe400078e020d */
[----:B------:R4:W5:Y:S01]  /*0460*/  LDG.E.U8 R2, desc[UR12][R2.64] ;  /* 0x0000000c02027981 */ /* 0x000962000c1e1100 */
[----:B------:R-:W-:Y:S01]  /*0470*/  LEA.HI.X.SX32 R5, R0, R28, 0x1, P0 ;  /* 0x0000001c00057211 */ /* 0x000fe200000f0eff */
[----:B------:R-:W-:Y:S01]  /*0480*/  IMAD R0, R30, 0x4, R15 ;  /* 0x000000041e007824 */ /* 0x000fe200078e020f */
[----:B0-----:R-:W-:-:S02]  /*0490*/  IADD3 R6, P0, R13, R26, RZ ;  /* 0x0000001a0d067210 */ /* 0x001fc40007f1e0ff */
[----:B------:R-:W-:Y:S01]  /*04a0*/  IADD3 R12, P1, R15, R26, RZ ;  /* 0x0000001a0f0c7210 */ /* 0x000fe20007f3e0ff */
[----:B------:R0:W5:Y:S01]  /*04b0*/  LDG.E.U8 R4, desc[UR12][R4.64] ;  /* 0x0000000c04047981 */ /* 0x000162000c1e1100 */
[----:B------:R-:W-:Y:S02]  /*04c0*/  LEA.HI.X.SX32 R7, R13, R28, 0x1, P0 ;  /* 0x0000001c0d077211 */ /* 0x000fe400000f0eff */
[C---:B-1----:R-:W-:Y:S02]  /*04d0*/  IADD3 R8, P0, R0.reuse, R26, RZ ;  /* 0x0000001a00087210 */ /* 0x042fe40007f1e0ff */
[-C--:B------:R-:W-:Y:S02]  /*04e0*/  LEA.HI.X.SX32 R13, R15, R28.reuse, 0x1, P1 ;  /* 0x0000001c0f0d7211 */ /* 0x080fe400008f0eff */
[----:B------:R-:W-:Y:S01]  /*04f0*/  LEA.HI.X.SX32 R9, R0, R28, 0x1, P0 ;  /* 0x0000001c00097211 */ /* 0x000fe200000f0eff */
[----:B------:R1:W5:Y:S04]  /*0500*/  LDG.E.U8 R7, desc[UR12][R6.64] ;  /* 0x0000000c06077981 */ /* 0x000368000c1e1100 */
[----:B------:R-:W5:Y:S04]  /*0510*/  LDG.E.U8 R12, desc[UR12][R12.64] ;  /* 0x0000000c0c0c7981 */ /* 0x000f68000c1e1100 */
[----:B------:R-:W5:Y:S01]  /*0520*/  LDG.E.U8 R9, desc[UR12][R8.64] ;  /* 0x0000000c08097981 */ /* 0x000f62000c1e1100 */
[----:B------:R-:W0:Y:S01]  /*0530*/  S2UR UR5, SR_CgaCtaId ;  /* 0x00000000000579c3 */ /* 0x000e220000008800 */
[----:B----4-:R-:W-:Y:S01]  /*0540*/  LOP3.LUT R10, R27, 0x3f, RZ, 0xc0, !PT ;  /* 0x0000003f1b0a7812 */ /* 0x010fe200078ec0ff */
[----:B------:R-:W-:Y:S01]  /*0550*/  VIADD R29, R14, 0x20 ;  /* 0x000000200e1d7836 */ /* 0x000fe20000000000 */
[----:B------:R-:W-:Y:S01]  /*0560*/  SHF.R.S32.HI R0, RZ, 0x6, R27 ;  /* 0x00000006ff007819 */ /* 0x000fe2000001141b */
[----:B------:R-:W-:-:S02]  /*0570*/  UMOV UR4, 0x400 ;  /* 0x0000040000047882 */ /* 0x000fc40000000000 */
[----:B------:R-:W-:Y:S01]  /*0580*/  IMAD.SHL.U32 R3, R10, 0x2, RZ ;  /* 0x000000020a037824 */ /* 0x000fe200078e00ff */
[----:B------:R-:W-:Y:S02]  /*0590*/  SGXT R0, R0, 0x1 ;  /* 0x000000010000781a */ /* 0x000fe40000000200 */
[----:B------:R-:W-:Y:S02]  /*05a0*/  ISETP.GE.AND P0, PT, R29, 0x1, PT ;  /* 0x000000011d00780c */ /* 0x000fe40003f06270 */
[----:B------:R-:W-:-:S04]  /*05b0*/  LOP3.LUT R0, R3, 0x90, R0, 0x78, !PT ;  /* 0x0000009003007812 */ /* 0x000fc800078e7800 */
[----:B------:R-:W-:Y:S01]  /*05c0*/  LOP3.LUT R3, R0, 0x20, RZ, 0x3c, !PT ;  /* 0x0000002000037812 */ /* 0x000fe200078e3cff */
[----:B0-----:R-:W-:Y:S01]  /*05d0*/  ULEA UR4, UR5, UR4, 0x18 ;  /* 0x0000000405047291 */ /* 0x001fe2000f8ec03f */
[----:B------:R-:W-:Y:S01]  /*05e0*/  IMAD.MOV.U32 R34, RZ, RZ, 0x3f800000 ;  /* 0x3f800000ff227424 */ /* 0x000fe200078e00ff */
[----:B------:R-:W-:Y:S01]  /*05f0*/  CS2R R80, SRZ ;  /* 0x0000000000507805 */ /* 0x000fe2000001ff00 */
[----:B------:R-:W-:Y:S01]  /*0600*/  IMAD.MOV.U32 R40, RZ, RZ, -0x800000 ;  /* 0xff800000ff287424 */ /* 0x000fe200078e00ff */
[----:B------:R-:W-:Y:S01]  /*0610*/  CS2R R82, SRZ ;  /* 0x0000000000527805 */ /* 0x000fe2000001ff00 */
[----:B------:R-:W-:Y:S01]  /*0620*/  IMAD.MOV.U32 R41, RZ, RZ, -0x800000 ;  /* 0xff800000ff297424 */ /* 0x000fe200078e00ff */
[----:B------:R-:W-:Y:S01]  /*0630*/  CS2R R88, SRZ ;  /* 0x0000000000587805 */ /* 0x000fe2000001ff00 */
[----:B------:R-:W-:Y:S01]  /*0640*/  IMAD.MOV.U32 R42, RZ, RZ, -0x800000 ;  /* 0xff800000ff2a7424 */ /* 0x000fe200078e00ff */
[----:B------:R-:W-:Y:S01]  /*0650*/  CS2R R90, SRZ ;  /* 0x00000000005a7805 */ /* 0x000fe2000001ff00 */
[----:B------:R-:W-:Y:S01]  /*0660*/  IMAD.MOV.U32 R43, RZ, RZ, -0x800000 ;  /* 0xff800000ff2b7424 */ /* 0x000fe200078e00ff */
[----:B------:R-:W-:Y:S01]  /*0670*/  CS2R R72, SRZ ;  /* 0x0000000000487805 */ /* 0x000fe2000001ff00 */
[----:B------:R-:W-:Y:S01]  /*0680*/  IMAD.MOV.U32 R136, RZ, RZ, 0x3f800000 ;  /* 0x3f800000ff887424 */ /* 0x000fe200078e00ff */
[----:B------:R-:W-:-:S02]  /*0690*/  CS2R R74, SRZ ;  /* 0x00000000004a7805 */ /* 0x000fc4000001ff00 */
[----:B------:R-:W-:Y:S02]  /*06a0*/  CS2R R84, SRZ ;  /* 0x0000000000547805 */ /* 0x000fe4000001ff00 */
[----:B------:R-:W-:Y:S01]  /*06b0*/  CS2R R86, SRZ ;  /* 0x0000000000567805 */ /* 0x000fe2000001ff00 */
[----:B--2---:R-:W-:-:S05]  /*06c0*/  IMAD R16, R17, 0x100, R16 ;  /* 0x0000010011107824 */ /* 0x004fca00078e0210 */
[----:B------:R-:W-:Y:S01]  /*06d0*/  F2FP.F16.E4M3.UNPACK_B R16, R16 ;  /* 0x00000010ff10723e */ /* 0x000fe200020006ff */
[----:B---3--:R-:W-:-:S03]  /*06e0*/  IMAD R18, R19, 0x100, R18 ;  /* 0x0000010013127824 */ /* 0x008fc600078e0212 */
[----:B------:R-:W-:Y:S02]  /*06f0*/  PRMT R5, R16, 0x7632, R5 ;  /* 0x0000763210057816 */ /* 0x000fe40000000005 */
[----:B------:R-:W-:Y:S01]  /*0700*/  F2FP.F16.E4M3.UNPACK_B R18, R18 ;  /* 0x00000012ff12723e */ /* 0x000fe200020006ff */
[----:B-----5:R-:W-:-:S03]  /*0710*/  IMAD R20, R21, 0x100, R20 ;  /* 0x0000010015147824 */ /* 0x020fc600078e0214 */
[----:B-1----:R-:W-:Y:S02]  /*0720*/  PRMT R6, R18, 0x7632, R6 ;  /* 0x0000763212067816 */ /* 0x002fe40000000006 */
[----:B------:R-:W-:Y:S01]  /*0730*/  F2FP.F16.E4M3.UNPACK_B R20, R20 ;  /* 0x00000014ff14723e */ /* 0x000fe200020006ff */
[----:B------:R-:W-:-:S05]  /*0740*/  IMAD R22, R23, 0x100, R22 ;  /* 0x0000010017167824 */ /* 0x000fca00078e0216 */
[----:B------:R-:W-:Y:S01]  /*0750*/  F2FP.F16.E4M3.UNPACK_B R22, R22 ;  /* 0x00000016ff16723e */ /* 0x000fe200020006ff */
[----:B------:R-:W-:Y:S02]  /*0760*/  IMAD R24, R25, 0x100, R24 ;  /* 0x0000010019187824 */ /* 0x000fe400078e0218 */
[----:B------:R-:W-:-:S03]  /*0770*/  IMAD R2, R2, 0x100, R11 ;  /* 0x0000010002027824 */ /* 0x000fc600078e020b */
[----:B------:R-:W-:Y:S02]  /*0780*/  F2FP.F16.E4M3.UNPACK_B R24, R24 ;  /* 0x00000018ff18723e */ /* 0x000fe400020006ff */
[----:B------:R-:W-:Y:S01]  /*0790*/  F2FP.F16.E4M3.UNPACK_B R2, R2 ;  /* 0x00000002ff02723e */ /* 0x000fe200020006ff */
[----:B------:R-:W-:Y:S02]  /*07a0*/  IMAD R4, R7, 0x100, R4 ;  /* 0x0000010007047824 */ /* 0x000fe400078e0204 */
[----:B------:R-:W-:-:S03]  /*07b0*/  IMAD R9, R9, 0x100, R12 ;  /* 0x0000010009097824 */ /* 0x000fc600078e020c */
[----:B------:R-:W-:Y:S02]  /*07c0*/  F2FP.F16.E4M3.UNPACK_B R4, R4 ;  /* 0x00000004ff04723e */ /* 0x000fe400020006ff */
[----:B------:R-:W-:Y:S02]  /*07d0*/  F2FP.F16.E4M3.UNPACK_B R9, R9 ;  /* 0x00000009ff09723e */ /* 0x000fe400020006ff */
[----:B------:R-:W-:Y:S02]  /*07e0*/  PRMT R7, R20, 0x7632, R7 ;  /* 0x0000763214077816 */ /* 0x000fe40000000007 */
[----:B------:R-:W-:Y:S02]  /*07f0*/  PRMT R8, R22, 0x7632, R8 ;  /* 0x0000763216087816 */ /* 0x000fe40000000008 */
[----:B------:R-:W-:Y:S02]  /*0800*/  PRMT R11, R24, 0x7632, R11 ;  /* 0x00007632180b7816 */ /* 0x000fe4000000000b */
[----:B------:R-:W-:-:S02]  /*0810*/  PRMT R12, R2, 0x7632, R12 ;  /* 0x00007632020c7816 */ /* 0x000fc4000000000c */
[----:B------:R-:W-:Y:S02]  /*0820*/  PRMT R13, R4, 0x7632, R13 ;  /* 0x00007632040d7816 */ /* 0x000fe4000000000d */
[----:B------:R-:W-:Y:S01]  /*0830*/  PRMT R15, R9, 0x7632, R15 ;  /* 0x00007632090f7816 */ /* 0x000fe2000000000f */
[----:B------:R-:W-:Y:S04]  /*0840*/  STS.U16 [R0+UR4+0x2000], R16 ;  /* 0x0020001000007988 */ /* 0x000fe80008000404 */
[----:B------:R-:W-:Y:S04]  /*0850*/  STS.U16 [R0+UR4+0x2200], R18 ;  /* 0x0022001200007988 */ /* 0x000fe80008000404 */
[----:B------:R-:W-:Y:S04]  /*0860*/  STS.U16 [R0+UR4+0x2400], R20 ;  /* 0x0024001400007988 */ /* 0x000fe80008000404 */
[----:B------:R-:W-:Y:S04]  /*0870*/  STS.U16 [R0+UR4+0x2600], R22 ;  /* 0x0026001600007988 */ /* 0x000fe80008000404 */
[----:B------:R-:W-:Y:S04]  /*0880*/  STS.U16 [R0+UR4+0x2800], R24 ;  /* 0x0028001800007988 */ /* 0x000fe80008000404 */
[----:B------:R0:W-:Y:S04]  /*0890*/  STS.U16 [R0+UR4+0x2a00], R2 ;  /* 0x002a000200007988 */ /* 0x0001e80008000404 */
[----:B------:R-:W-:Y:S04]  /*08a0*/  STS.U16 [R0+UR4+0x2c00], R4 ;  /* 0x002c000400007988 */ /* 0x000fe80008000404 */
[----:B------:R1:W-:Y:S04]  /*08b0*/  STS.U16 [R0+UR4+0x2e00], R9 ;  /* 0x002e000900007988 */ /* 0x0003e80008000404 */
[----:B------:R-:W-:Y:S01]  /*08c0*/  STS.U16 [R3+UR4+0x2100], R5 ;  /* 0x0021000503007988 */ /* 0x000fe20008000404 */
[----:B0-----:R-:W-:-:S03]  /*08d0*/  IMAD.MOV.U32 R2, RZ, RZ, 0x3f800000 ;  /* 0x3f800000ff027424 */ /* 0x001fc600078e00ff */
[----:B------:R-:W-:Y:S04]  /*08e0*/  STS.U16 [R3+UR4+0x2300], R6 ;  /* 0x0023000603007988 */ /* 0x000fe80008000404 */
[----:B------:R0:W-:Y:S01]  /*08f0*/  STS.U16 [R3+UR4+0x2500], R7 ;  /* 0x0025000703007988 */ /* 0x0001e20008000404 */
[----:B-1----:R-:W-:-:S03]  /*0900*/  IMAD.MOV.U32 R0, RZ, RZ, 0x3f800000 ;  /* 0x3f800000ff007424 */ /* 0x002fc600078e00ff */
[----:B------:R1:W-:Y:S04]  /*0910*/  STS.U16 [R3+UR4+0x2700], R8 ;  /* 0x0027000803007988 */ /* 0x0003e80008000404 */
[----:B------:R1:W-:Y:S04]  /*0920*/  STS.U16 [R3+UR4+0x2900], R11 ;  /* 0x0029000b03007988 */ /* 0x0003e80008000404 */
[----:B------:R1:W-:Y:S01]  /*0930*/  STS.U16 [R3+UR4+0x2b00], R12 ;  /* 0x002b000c03007988 */ /* 0x0003e20008000404 */
[----:B0-----:R-:W-:-:S03]  /*0940*/  LOP3.LUT R7, R27, 0x7f, RZ, 0xc0, !PT ;  /* 0x0000007f1b077812 */ /* 0x001fc600078ec0ff */
[----:B------:R1:W-:Y:S04]  /*0950*/  STS.U16 [R3+UR4+0x2d00], R13 ;  /* 0x002d000d03007988 */ /* 0x0003e80008000404 */
[----:B------:R1:W-:Y:S01]  /*0960*/  STS.U16 [R3+UR4+0x2f00], R15 ;  /* 0x002f000f03007988 */ /* 0x0003e20008000404 */
[----:B------:R-:W-:Y:S05]  /*0970*/  @!P0 BRA `(.L_x_0) ;  /* 0x00000084002c8947 */ /* 0x000fea0003800000 */
[----:B------:R-:W0:Y:S01]  /*0980*/  LDC.64 R48, c[0x0][0x250] ;  /* 0x00009400ff307b82 */ /* 0x000e220000000a00 */
[--C-:B------:R-:W-:Y:S01]  /*0990*/  SHF.R.U32.HI R0, RZ, 0x6, R27.reuse ;  /* 0x00000006ff007819 */ /* 0x100fe2000001161b */
[----:B------:R-:W-:Y:S01]  /*09a0*/  ULDC UR4, c[0x0][0x258] ;  /* 0x0000960000047ab9 */ /* 0x000fe20000000800 */
[----:B------:R-:W-:Y:S01]  /*09b0*/  SHF.R.U32.HI R9, RZ, 0x2, R27 ;  /* 0x00000002ff097819 */ /* 0x000fe2000001161b */
[----:B------:R-:W-:Y:S01]  /*09c0*/  ULDC.64 UR8, c[0x0][0x218] ;  /* 0x0000860000087ab9 */ /* 0x000fe20000000a00 */
[----:B------:R-:W-:Y:S01]  /*09d0*/  SGXT.U32 R0, R0, 0x1 ;  /* 0x000000010000781a */ /* 0x000fe20000000000 */
[----:B------:R-:W-:Y:S01]  /*09e0*/  IMAD.MOV.U32 R136, RZ, RZ, 0x3f800000 ;  /* 0x3f800000ff887424 */ /* 0x000fe200078e00ff */
[----:B------:R-:W-:Y:S01]  /*09f0*/  SGXT.U32 R9, R9, 0x3 ;  /* 0x000000030909781a */ /* 0x000fe20000000000 */
[----:B------:R-:W2:Y:S01]  /*0a00*/  LDC.64 R32, c[0x0][0x220] ;  /* 0x00008800ff207b82 */ /* 0x000ea20000000a00 */
[----:B------:R-:W-:Y:S01]  /*0a10*/  LOP3.LUT P0, RZ, R27, 0x3, RZ, 0xc0, !PT ;  /* 0x000000031bff7812 */ /* 0x000fe2000780c0ff */
[----:B------:R-:W-:Y:S01]  /*0a20*/  UMOV UR6, URZ ;  /* 0x0000003f00067c82 */ /* 0x000fe20008000000 */
[----:B-1----:R-:W-:Y:S01]  /*0a30*/  LOP3.LUT R3, R9, R14, RZ, 0xfc, !PT ;  /* 0x0000000e09037212 */ /* 0x002fe200078efcff */
[----:B------:R-:W-:Y:S01]  /*0a40*/  ULDC UR14, c[0x0][0x238] ;  /* 0x00008e00000e7ab9 */ /* 0x000fe20000000800 */
[C-C-:B------:R-:W-:Y:S01]  /*0a50*/  LOP3.LUT R4, R14.reuse, 0x8, R9.reuse, 0xfe, !PT ;  /* 0x000000080e047812 */ /* 0x140fe200078efe09 */
[----:B------:R-:W-:Y:S01]  /*0a60*/  ULDC UR15, c[0x0][0x264] ;  /* 0x00009900000f7ab9 */ /* 0x000fe20000000800 */
[C-C-:B------:R-:W-:Y:S01]  /*0a70*/  LOP3.LUT R5, R14.reuse, 0x10, R9.reuse, 0xfe, !PT ;  /* 0x000000100e057812 */ /* 0x140fe200078efe09 */
[----:B------:R-:W-:Y:S01]  /*0a80*/  ULDC UR16, c[0x0][0x254] ;  /* 0x0000950000107ab9 */ /* 0x000fe20000000800 */
[----:B------:R-:W-:Y:S01]  /*0a90*/  LOP3.LUT R6, R14, 0x18, R9, 0xfe, !PT ;  /* 0x000000180e067812 */ /* 0x000fe200078efe09 */
[----:B------:R-:W-:Y:S01]  /*0aa0*/  IMAD R9, R10, UR4, RZ ;  /* 0x000000040a097c24 */ /* 0x000fe2000f8e02ff */
[----:B------:R-:W-:-:S02]  /*0ab0*/  ULDC.64 UR4, c[0x0][0x260] ;  /* 0x0000980000047ab9 */ /* 0x000fc40000000a00 */
[----:B------:R-:W-:Y:S02]  /*0ac0*/  UIMAD UR4, UR7, UR4, URZ ;  /* 0x00000004070472a4 */ /* 0x000fe4000f8e023f */
[----:B------:R-:W-:Y:S01]  /*0ad0*/  SHF.R.S32.HI R11, RZ, 0x1f, R9 ;  /* 0x0000001fff0b7819 */ /* 0x000fe20000011409 */
[----:B0-----:R-:W-:Y:S02]  /*0ae0*/  IMAD R12, R0, R49, RZ ;  /* 0x00000031000c7224 */ /* 0x001fe400078e02ff */
[----:B------:R-:W-:Y:S02]  /*0af0*/  IMAD R0, R48, UR7, RZ ;  /* 0x0000000730007c24 */ /* 0x000fe4000f8e02ff */
[----:B------:R-:W-:Y:S01]  /*0b00*/  IMAD R2, R49, 0x2, R12 ;  /* 0x0000000231027824 */ /* 0x000fe200078e020c */
[----:B------:R-:W0:Y:S02]  /*0b10*/  LDC R48, c[0x0][0x268] ;  /* 0x00009a00ff307b82 */ /* 0x000e240000000800 */
[----:B------:R-:W-:Y:S01]  /*0b20*/  IADD3 R37, P1, P2, R9, UR8, R0 ;  /* 0x0000000809257c10 */ /* 0x000fe2000fa3e000 */
[----:B------:R-:W-:Y:S01]  /*0b30*/  IMAD R16, R49, 0x2, R2 ;  /* 0x0000000231107824 */ /* 0x000fe200078e0202 */
[----:B------:R-:W-:Y:S01]  /*0b40*/  SHF.R.S32.HI R8, RZ, 0x1f, R0 ;  /* 0x0000001fff087819 */ /* 0x000fe20000011400 */
[----:B------:R-:W-:Y:S01]  /*0b50*/  IMAD R9, R7, UR5, RZ ;  /* 0x0000000507097c24 */ /* 0x000fe2000f8e02ff */
[----:B------:R-:W-:Y:S01]  /*0b60*/  USHF.R.S32.HI UR5, URZ, 0x1f, UR4 ;  /* 0x0000001f3f057899 */ /* 0x000fe20008011404 */
[----:B------:R-:W-:Y:S01]  /*0b70*/  IMAD R18, R49, 0x2, R16 ;  /* 0x0000000231127824 */ /* 0x000fe200078e0210 */
[----:B------:R-:W-:-:S02]  /*0b80*/  IADD3.X R39, R11, UR9, R8, P1, P2 ;  /* 0x000000090b277c10 */ /* 0x000fc40008fe4408 */
[----:B--2---:R-:W-:Y:S01]  /*0b90*/  IADD3 R7, P1, P2, R9, UR4, R32 ;  /* 0x0000000409077c10 */ /* 0x004fe2000fa3e020 */
[C---:B------:R-:W-:Y:S01]  /*0ba0*/  IMAD R20, R49.reuse, 0x2, R18 ;  /* 0x0000000231147824 */ /* 0x040fe200078e0212 */
[----:B------:R-:W-:Y:S01]  /*0bb0*/  SHF.R.S32.HI R32, RZ, 0x1f, R9 ;  /* 0x0000001fff207819 */ /* 0x000fe20000011409 */
[----:B------:R-:W-:Y:S01]  /*0bc0*/  UMOV UR4, URZ ;  /* 0x0000003f00047c82 */ /* 0x000fe20008000000 */
[-C--:B------:R-:W-:Y:S01]  /*0bd0*/  IADD3 R11, P6, R18, R37.reuse, RZ ;  /* 0x00000025120b7210 */ /* 0x080fe20007fde0ff */
[C---:B------:R-:W-:Y:S01]  /*0be0*/  IMAD R22, R49.reuse, 0x2, R20 ;  /* 0x0000000231167824 */ /* 0x040fe200078e0214 */
[-C--:B------:R-:W-:Y:S02]  /*0bf0*/  IADD3 R9, P4, R2, R37.reuse, RZ ;  /* 0x0000002502097210 */ /* 0x080fe40007f9e0ff */
[-C--:B------:R-:W-:Y:S01]  /*0c00*/  IADD3 R8, P3, R12, R37.reuse, RZ ;  /* 0x000000250c087210 */ /* 0x080fe20007f7e0ff */
[----:B------:R-:W-:Y:S01]  /*0c10*/  IMAD R24, R49, 0x2, R22 ;  /* 0x0000000231187824 */ /* 0x000fe200078e0216 */
[----:B------:R-:W-:-:S02]  /*0c20*/  IADD3 R10, P5, R16, R37, RZ ;  /* 0x00000025100a7210 */ /* 0x000fc40007fbe0ff */
[-C--:B------:R-:W-:Y:S01]  /*0c30*/  LEA.HI.X.SX32 R15, R18, R39.reuse, 0x1, P6 ;  /* 0x00000027120f7211 */ /* 0x080fe200030f0eff */
[C---:B------:R-:W-:Y:S01]  /*0c40*/  IMAD R26, R49.reuse, 0x2, R24 ;  /* 0x00000002311a7824 */ /* 0x040fe200078e0218 */
[-C--:B------:R-:W-:Y:S01]  /*0c50*/  LEA.HI.X.SX32 R13, R2, R39.reuse, 0x1, P4 ;  /* 0x00000027020d7211 */ /* 0x080fe200020f0eff */
[----:B0-----:R-:W-:Y:S01]  /*0c60*/  IMAD.SHL.U32 R75, R48, 0x4, RZ ;  /* 0x00000004304b7824 */ /* 0x001fe200078e00ff */
[----:B------:R-:W-:Y:S01]  /*0c70*/  LEA.HI.X.SX32 R12, R12, R39, 0x1, P3 ;  /* 0x000000270c0c7211 */ /* 0x000fe200018f0eff */
[C---:B------:R-:W-:Y:S01]  /*0c80*/  IMAD R28, R49.reuse, 0x2, R26 ;  /* 0x00000002311c7824 */ /* 0x040fe200078e021a */
[----:B------:R-:W-:Y:S01]  /*0c90*/  IADD3 R19, P6, R26, R37, RZ ;  /* 0x000000251a137210 */ /* 0x000fe20007fde0ff */
[----:B------:R-:W-:Y:S01]  /*0ca0*/  IMAD R76, R48, 0x5, RZ ;  /* 0x00000005304c7824 */ /* 0x000fe200078e02ff */
[----:B------:R-:W-:Y:S01]  /*0cb0*/  LEA.HI.X.SX32 R14, R16, R39, 0x1, P5 ;  /* 0x00000027100e7211 */ /* 0x000fe200028f0eff */
[C---:B------:R-:W-:Y:S01]  /*0cc0*/  IMAD R30, R49.reuse, 0x2, R28 ;  /* 0x00000002311e7824 */ /* 0x040fe200078e021c */
[-C--:B------:R-:W-:Y:S01]  /*0cd0*/  IADD3 R17, P4, R22, R37.reuse, RZ ;  /* 0x0000002516117210 */ /* 0x080fe20007f9e0ff */
[----:B------:R-:W-:Y:S01]  /*0ce0*/  IMAD.SHL.U32 R73, R48, 0x2, RZ ;  /* 0x0000000230497824 */ /* 0x000fe200078e00ff */
[-C--:B------:R-:W-:Y:S01]  /*0cf0*/  IADD3 R16, P3, R20, R37.reuse, RZ ;  /* 0x0000002514107210 */ /* 0x080fe20007f7e0ff */
[C---:B------:R-:W-:Y:S01]  /*0d00*/  IMAD R34, R49.reuse, 0x2, R30 ;  /* 0x0000000231227824 */ /* 0x040fe200078e021e */
[----:B------:R-:W-:Y:S01]  /*0d10*/  IADD3 R18, P5, R24, R37, RZ ;  /* 0x0000002518127210 */ /* 0x000fe20007fbe0ff */
[----:B------:R-:W-:Y:S01]  /*0d20*/  IMAD R77, R48, 0x6, RZ ;  /* 0x00000006304d7824 */ /* 0x000fe200078e02ff */
[-C--:B------:R-:W-:Y:S01]  /*0d30*/  LEA.HI.X.SX32 R23, R26, R39.reuse, 0x1, P6 ;  /* 0x000000271a177211 */ /* 0x080fe200030f0eff */
[C---:B------:R-:W-:Y:S01]  /*0d40*/  IMAD R36, R49.reuse, 0x2, R34 ;  /* 0x0000000231247824 */ /* 0x040fe200078e0222 */
[-C--:B------:R-:W-:Y:S01]  /*0d50*/  LEA.HI.X.SX32 R21, R22, R39.reuse, 0x1, P4 ;  /* 0x0000002716157211 */ /* 0x080fe200020f0eff */
[----:B------:R-:W-:Y:S01]  /*0d60*/  IMAD R78, R48, 0x7, RZ ;  /* 0x00000007304e7824 */ /* 0x000fe200078e02ff */
[----:B------:R-:W-:Y:S01]  /*0d70*/  LEA.HI.X.SX32 R20, R20, R39, 0x1, P3 ;  /* 0x0000002714147211 */ /* 0x000fe200018f0eff */
[C---:B------:R-:W-:Y:S01]  /*0d80*/  IMAD R138, R49.reuse, 0x2, R36 ;  /* 0x00000002318a7824 */ /* 0x040fe200078e0224 */
[----:B------:R-:W-:Y:S01]  /*0d90*/  IADD3 R27, P6, R36, R37, RZ ;  /* 0x00000025241b7210 */ /* 0x000fe20007fde0ff */
[----:B------:R-:W-:Y:S01]  /*0da0*/  IMAD.SHL.U32 R79, R48, 0x8, RZ ;  /* 0x00000008304f7824 */ /* 0x000fe200078e00ff */
[----:B------:R-:W-:Y:S01]  /*0db0*/  LEA.HI.X.SX32 R22, R24, R39, 0x1, P5 ;  /* 0x0000002718167211 */ /* 0x000fe200028f0eff */
[C---:B------:R-:W-:Y:S01]  /*0dc0*/  IMAD R140, R49.reuse, 0x2, R138 ;  /* 0x00000002318c7824 */ /* 0x040fe200078e028a */
[-C--:B------:R-:W-:Y:S01]  /*0dd0*/  IADD3 R24, P3, R28, R37.reuse, RZ ;  /* 0x000000251c187210 */ /* 0x080fe20007f7e0ff */
[----:B------:R-:W-:Y:S01]  /*0de0*/  IMAD R80, R48, 0x9, RZ ;  /* 0x0000000930507824 */ /* 0x000fe200078e02ff */
[----:B------:R-:W-:Y:S01]  /*0df0*/  IADD3 R25, P4, R30, R37, RZ ;  /* 0x000000251e197210 */ /* 0x000fe20007f9e0ff */
[C---:B------:R-:W-:Y:S01]  /*0e00*/  IMAD R142, R49.reuse, 0x2, R140 ;  /* 0x00000002318e7824 */ /* 0x040fe200078e028c */
[-C--:B------:R-:W-:Y:S01]  /*0e10*/  LEA.HI.X.SX32 R31, R36, R39.reuse, 0x1, P6 ;  /* 0x00000027241f7211 */ /* 0x080fe200030f0eff */
[----:B------:R-:W-:Y:S01]  /*0e20*/  IMAD R81, R48, 0xa, RZ ;  /* 0x0000000a30517824 */ /* 0x000fe200078e02ff */
[----:B------:R-:W-:Y:S01]  /*0e30*/  LEA.HI.X.SX32 R28, R28, R39, 0x1, P3 ;  /* 0x000000271c1c7211 */ /* 0x000fe200018f0eff */
[C---:B------:R-:W-:Y:S01]  /*0e40*/  IMAD R144, R49.reuse, 0x2, R142 ;  /* 0x0000000231907824 */ /* 0x040fe200078e028e */
[----:B------:R-:W-:Y:S01]  /*0e50*/  IADD3 R26, P5, R34, R37, RZ ;  /* 0x00000025221a7210 */ /* 0x000fe20007fbe0ff */
[----:B------:R-:W-:Y:S01]  /*0e60*/  IMAD R82, R48, 0xb, RZ ;  /* 0x0000000b30527824 */ /* 0x000fe200078e02ff */
[----:B------:R-:W-:Y:S01]  /*0e70*/  LEA.HI.X.SX32 R29, R30, R39, 0x1, P4 ;  /* 0x000000271e1d7211 */ /* 0x000fe200020f0eff */
[C---:B------:R-:W-:Y:S01]  /*0e80*/  IMAD R146, R49.reuse, 0x2, R144 ;  /* 0x0000000231927824 */ /* 0x040fe200078e0290 */
[-C--:B------:R-:W-:Y:S01]  /*0e90*/  IADD3 R145, P6, R144, R37.reuse, RZ ;  /* 0x0000002590917210 */ /* 0x080fe20007fde0ff */
[----:B------:R-:W-:Y:S01]  /*0ea0*/  IMAD R83, R48, 0xc, RZ ;  /* 0x0000000c30537824 */ /* 0x000fe200078e02ff */
        /* <DEDUP_REMOVED lines=145> */
[----:B------:R-:W-:Y:S01]  /*17c0*/  IMAD R58, R49, 0x2, R244 ;  /* 0x00000002313a7824 */ /* 0x000fe200078e02f4 */
[----:B------:R-:W-:-:S02]  /*17d0*/  IADD3 R236, P4, R234, R37, RZ ;  /* 0x00000025eaec7210 */ /* 0x000fc40007f9e0ff */
[-C--:B------:R-:W-:Y:S01]  /*17e0*/  LEA.HI.X.SX32 R242, R242, R39.reuse, 0x1, P6 ;  /* 0x00000027f2f27211 */ /* 0x080fe200030f0eff */
[C---:B------:R-:W-:Y:S01]  /*17f0*/  IMAD R60, R49.reuse, 0x2, R58 ;  /* 0x00000002313c7824 */ /* 0x040fe200078e023a */
[-C--:B------:R-:W-:Y:S02]  /*1800*/  LEA.HI.X.SX32 R222, R222, R39.reuse, 0x1, P5 ;  /* 0x00000027dede7211 */ /* 0x080fe400028f0eff */
[----:B------:R-:W-:Y:S01]  /*1810*/  LEA.HI.X.SX32 R230, R230, R39, 0x1, P3 ;  /* 0x00000027e6e67211 */ /* 0x000fe200018f0eff */
[C---:B------:R-:W-:Y:S01]  /*1820*/  IMAD R62, R49.reuse, 0x2, R60 ;  /* 0x00000002313e7824 */ /* 0x040fe200078e023c */
[----:B------:R-:W-:Y:S02]  /*1830*/  IADD3 R240, P5, R238, R37, RZ ;  /* 0x00000025eef07210 */ /* 0x000fe40007fbe0ff */
[----:B------:R-:W-:Y:S01]  /*1840*/  LEA.HI.X.SX32 R234, R234, R39, 0x1, P4 ;  /* 0x00000027eaea7211 */ /* 0x000fe200020f0eff */
[----:B------:R-:W-:Y:S01]  /*1850*/  IMAD R64, R49, 0x2, R62 ;  /* 0x0000000231407824 */ /* 0x000fe200078e023e */
[----:B------:R-:W-:-:S02]  /*1860*/  IADD3 R2, P6, R62, R37, RZ ;  /* 0x000000253e027210 */ /* 0x000fc40007fde0ff */
[-C--:B------:R-:W-:Y:S01]  /*1870*/  IADD3 R245, P3, R244, R37.reuse, RZ ;  /* 0x00000025f4f57210 */ /* 0x080fe20007f7e0ff */
[C---:B------:R-:W-:Y:S01]  /*1880*/  IMAD R66, R49.reuse, 0x2, R64 ;  /* 0x0000000231427824 */ /* 0x040fe200078e0240 */
[----:B------:R-:W-:Y:S01]  /*1890*/  IADD3 R249, P4, R58, R37, RZ ;  /* 0x000000253af97210 */ /* 0x000fe20007f9e0ff */
[----:B------:R0:W-:Y:S01]  /*18a0*/  STL [R1+0x4], R2 ;  /* 0x0000040201007387 */ /* 0x0001e20000100800 */
[-C--:B------:R-:W-:Y:S01]  /*18b0*/  LEA.HI.X.SX32 R238, R238, R39.reuse, 0x1, P5 ;  /* 0x00000027eeee7211 */ /* 0x080fe200028f0eff */
[C---:B------:R-:W-:Y:S01]  /*18c0*/  IMAD R68, R49.reuse, 0x2, R66 ;  /* 0x0000000231447824 */ /* 0x040fe200078e0242 */
[----:B------:R-:W-:Y:S02]  /*18d0*/  LEA.HI.X.SX32 R244, R244, R39, 0x1, P3 ;  /* 0x00000027f4f47211 */ /* 0x000fe400018f0eff */
[----:B------:R-:W-:Y:S01]  /*18e0*/  IADD3 R252, P5, R60, R37, RZ ;  /* 0x000000253cfc7210 */ /* 0x000fe20007fbe0ff */
[C---:B------:R-:W-:Y:S01]  /*18f0*/  IMAD R70, R49.reuse, 0x2, R68 ;  /* 0x0000000231467824 */ /* 0x040fe200078e0244 */
[----:B------:R-:W-:Y:S01]  /*1900*/  LEA.HI.X.SX32 R247, R58, R39, 0x1, P4 ;  /* 0x000000273af77211 */ /* 0x000fe200020f0eff */
[----:B------:R-:W-:Y:S01]  /*1910*/  IMAD R58, R48, 0x27, RZ ;  /* 0x00000027303a7824 */ /* 0x000fe200078e02ff */
[----:B------:R-:W-:Y:S01]  /*1920*/  IADD3 R36, P3, R64, R37, RZ ;  /* 0x0000002540247210 */ /* 0x000fe20007f7e0ff */
[C---:B------:R-:W-:Y:S01]  /*1930*/  IMAD R72, R49.reuse, 0x2, R70 ;  /* 0x0000000231487824 */ /* 0x040fe200078e0246 */
[----:B0-----:R-:W-:Y:S01]  /*1940*/  LEA.HI.X.SX32 R2, R62, R39, 0x1, P6 ;  /* 0x000000273e027211 */ /* 0x001fe200030f0eff */
[----:B------:R-:W-:Y:S01]  /*1950*/  IMAD R62, R48, 0x23, RZ ;  /* 0x00000023303e7824 */ /* 0x000fe200078e02ff */
[----:B------:R-:W-:Y:S01]  /*1960*/  IADD3 R34, P4, R66, R37, RZ ;  /* 0x0000002542227210 */ /* 0x000fe20007f9e0ff */
[C---:B------:R-:W-:Y:S01]  /*1970*/  IMAD R74, R49.reuse, 0x2, R72 ;  /* 0x00000002314a7824 */ /* 0x040fe200078e0248 */
[----:B------:R-:W-:Y:S01]  /*1980*/  LEA.HI.X.SX32 R251, R60, R39, 0x1, P5 ;  /* 0x000000273cfb7211 */ /* 0x000fe200028f0eff */
[----:B------:R0:W-:Y:S01]  /*1990*/  STL [R1], R2 ;  /* 0x0000000201007387 */ /* 0x0001e20000100800 */
[----:B------:R-:W-:Y:S01]  /*19a0*/  IADD3.X R32, R32, UR5, R33, P1, P2 ;  /* 0x0000000520207c10 */ /* 0x000fe20008fe4421 */
[----:B------:R-:W-:Y:S01]  /*19b0*/  IMAD R0, R49, 0x2, R74 ;  /* 0x0000000231007824 */ /* 0x000fe200078e024a */
[----:B------:R-:W-:Y:S01]  /*19c0*/  UMOV UR5, URZ ;  /* 0x0000003f00057c82 */ /* 0x000fe20008000000 */
[----:B------:R1:W-:Y:S01]  /*19d0*/  STL [R1+0xc], R36 ;  /* 0x00000c2401007387 */ /* 0x0003e20000100800 */
[----:B------:R-:W-:-:S02]  /*19e0*/  IMAD R60, R48, 0x25, RZ ;  /* 0x00000025303c7824 */ /* 0x000fc400078e02ff */
[----:B------:R-:W-:Y:S01]  /*19f0*/  IMAD R35, R49, 0x2, R0 ;  /* 0x0000000231237824 */ /* 0x000fe200078e0200 */
[----:B------:R2:W-:Y:S01]  /*1a00*/  STL [R1+0x14], R34 ;  /* 0x0000142201007387 */ /* 0x0005e20000100800 */
[----:B------:R-:W-:Y:S01]  /*1a10*/  IMAD R49, R48, 0x30, RZ ;  /* 0x0000003030317824 */ /* 0x000fe200078e02ff */
[-C--:B0-----:R-:W-:Y:S01]  /*1a20*/  IADD3 R2, P5, R68, R37.reuse, RZ ;  /* 0x0000002544027210 */ /* 0x081fe20007fbe0ff */
[----:B------:R-:W-:Y:S01]  /*1a30*/  IMAD.MOV.U32 R33, RZ, RZ, -0x800000 ;  /* 0xff800000ff217424 */ /* 0x000fe200078e00ff */
[----:B-1----:R-:W-:-:S03]  /*1a40*/  IADD3 R36, P6, R70, R37, RZ ;  /* 0x0000002546247210 */ /* 0x002fc60007fde0ff */
[----:B------:R0:W-:Y:S01]  /*1a50*/  STL [R1+0x1c], R2 ;  /* 0x00001c0201007387 */ /* 0x0001e20000100800 */
[----:B--2---:R-:W-:-:S03]  /*1a60*/  LEA.HI.X.SX32 R34, R64, R39, 0x1, P3 ;  /* 0x0000002740227211 */ /* 0x004fc600018f0eff */
[----:B------:R1:W-:Y:S01]  /*1a70*/  STL [R1+0x20c], R36 ;  /* 0x00020c2401007387 */ /* 0x0003e20000100800 */
[----:B------:R-:W-:-:S03]  /*1a80*/  IMAD R64, R48, 0x21, RZ ;  /* 0x0000002130407824 */ /* 0x000fc600078e02ff */
[----:B------:R2:W-:Y:S01]  /*1a90*/  STL [R1+0x8], R34 ;  /* 0x0000082201007387 */ /* 0x0005e20000100800 */
[-C--:B0-----:R-:W-:Y:S01]  /*1aa0*/  LEA.HI.X.SX32 R2, R66, R39.reuse, 0x1, P4 ;  /* 0x0000002742027211 */ /* 0x081fe200020f0eff */
[----:B------:R-:W-:Y:S01]  /*1ab0*/  IMAD R66, R48, 0x1f, RZ ;  /* 0x0000001f30427824 */ /* 0x000fe200078e02ff */
[----:B-1----:R-:W-:-:S03]  /*1ac0*/  LEA.HI.X.SX32 R36, R68, R39, 0x1, P5 ;  /* 0x0000002744247211 */ /* 0x002fc600028f0eff */
[----:B------:R0:W-:Y:S01]  /*1ad0*/  STL [R1+0x10], R2 ;  /* 0x0000100201007387 */ /* 0x0001e20000100800 */
[----:B------:R-:W-:Y:S01]  /*1ae0*/  IMAD R68, R48, 0x1d, RZ ;  /* 0x0000001d30447824 */ /* 0x000fe200078e02ff */
[----:B--2---:R-:W-:Y:S02]  /*1af0*/  LEA.HI.X.SX32 R34, R70, R39, 0x1, P6 ;  /* 0x0000002746227211 */ /* 0x004fe400030f0eff */
[----:B------:R1:W-:Y:S01]  /*1b00*/  STL [R1+0x18], R36 ;  /* 0x0000182401007387 */ /* 0x0003e20000100800 */
[----:B------:R-:W-:-:S03]  /*1b10*/  IMAD R70, R48, 0x1b, RZ ;  /* 0x0000001b30467824 */ /* 0x000fc600078e02ff */
[----:B------:R2:W-:Y:S01]  /*1b20*/  STL [R1+0x20], R34 ;  /* 0x0000202201007387 */ /* 0x0005e20000100800 */
[-C--:B0-----:R-:W-:Y:S02]  /*1b30*/  IADD3 R2, P3, R72, R37.reuse, RZ ;  /* 0x0000002548027210 */ /* 0x081fe40007f7e0ff */
[----:B-1----:R-:W-:-:S03]  /*1b40*/  IADD3 R36, P4, R74, R37, RZ ;  /* 0x000000254a247210 */ /* 0x002fc60007f9e0ff */
[----:B------:R0:W-:Y:S01]  /*1b50*/  STL [R1+0x214], R2 ;  /* 0x0002140201007387 */ /* 0x0001e20000100800 */
[----:B--2---:R-:W-:-:S03]  /*1b60*/  IADD3 R34, P5, R0, R37, RZ ;  /* 0x0000002500227210 */ /* 0x004fc60007fbe0ff */
[----:B------:R1:W-:Y:S04]  /*1b70*/  STL [R1+0x21c], R36 ;  /* 0x00021c2401007387 */ /* 0x0003e80000100800 */
[----:B------:R2:W-:Y:S01]  /*1b80*/  STL [R1+0x224], R34 ;  /* 0x0002242201007387 */ /* 0x0005e20000100800 */
[----:B0-----:R-:W-:Y:S01]  /*1b90*/  IADD3 R2, P6, R35, R37, RZ ;  /* 0x0000002523027210 */ /* 0x001fe20007fde0ff */
[----:B------:R-:W-:Y:S01]  /*1ba0*/  IMAD R37, R48, 0x3a, RZ ;  /* 0x0000003a30257824 */ /* 0x000fe200078e02ff */
[----:B-1----:R-:W-:-:S03]  /*1bb0*/  LEA.HI.X.SX32 R36, R72, R39, 0x1, P3 ;  /* 0x0000002748247211 */ /* 0x002fc600018f0eff */
[----:B------:R0:W-:Y:S01]  /*1bc0*/  STL [R1+0x22c], R2 ;  /* 0x00022c0201007387 */ /* 0x0001e20000100800 */
[----:B------:R-:W-:Y:S01]  /*1bd0*/  IADD3 RZ, P3, R73, R7, RZ ;  /* 0x0000000749ff7210 */ /* 0x000fe20007f7e0ff */
[----:B------:R-:W-:Y:S01]  /*1be0*/  IMAD R72, R48, 0x19, RZ ;  /* 0x0000001930487824 */ /* 0x000fe200078e02ff */
[----:B--2---:R-:W-:Y:S01]  /*1bf0*/  LEA.HI.X.SX32 R34, R74, R39, 0x1, P4 ;  /* 0x000000274a227211 */ /* 0x004fe200020f0eff */
[----:B------:R-:W-:Y:S01]  /*1c00*/  IMAD R74, R48, 0x3, RZ ;  /* 0x00000003304a7824 */ /* 0x000fe200078e02ff */
[----:B------:R1:W-:Y:S04]  /*1c10*/  STL [R1+0x210], R36 ;  /* 0x0002102401007387 */ /* 0x0003e80000100800 */
[----:B------:R-:W-:Y:S01]  /*1c20*/  IADD3 R98, P4, R74, R7, RZ ;  /* 0x000000074a627210 */ /* 0x000fe20007f9e0ff */
[----:B------:R2:W-:Y:S01]  /*1c30*/  STL [R1+0x218], R34 ;  /* 0x0002182201007387 */ /* 0x0005e20000100800 */
[----:B0-----:R-:W-:-:S02]  /*1c40*/  LEA.HI.X.SX32 R2, R0, R39, 0x1, P5 ;  /* 0x0000002700027211 */ /* 0x001fc400028f0eff */
[----:B------:R-:W-:Y:S01]  /*1c50*/  LEA.HI.X.SX32 R0, R35, R39, 0x1, P6 ;  /* 0x0000002723007211 */ /* 0x000fe200030f0eff */
[----:B------:R-:W-:Y:S01]  /*1c60*/  IMAD R35, R48, 0x39, RZ ;  /* 0x0000003930237824 */ /* 0x000fe200078e02ff */
[-C--:B------:R-:W-:Y:S01]  /*1c70*/  IADD3 R96, P5, R75, R7.reuse, RZ ;  /* 0x000000074b607210 */ /* 0x080fe20007fbe0ff */
[----:B------:R0:W-:Y:S01]  /*1c80*/  STL [R1+0x220], R2 ;  /* 0x0002200201007387 */ /* 0x0001e20000100800 */
[----:B------:R-:W-:Y:S01]  /*1c90*/  IADD3 R97, P6, R76, R7, RZ ;  /* 0x000000074c617210 */ /* 0x000fe20007fde0ff */
[C---:B-1----:R-:W-:Y:S02]  /*1ca0*/  IMAD R36, R48.reuse, 0x36, RZ ;  /* 0x0000003630247824 */ /* 0x042fe400078e02ff */
[----:B------:R1:W-:Y:S01]  /*1cb0*/  STL [R1+0x228], R0 ;  /* 0x0002280001007387 */ /* 0x0003e20000100800 */
[----:B--2---:R-:W-:Y:S02]  /*1cc0*/  IMAD.MOV.U32 R34, RZ, RZ, 0x3f800000 ;  /* 0x3f800000ff227424 */ /* 0x004fe400078e00ff */
[----:B------:R-:W-:Y:S01]  /*1cd0*/  IMAD.MOV.U32 R39, RZ, RZ, -0x800000 ;  /* 0xff800000ff277424 */ /* 0x000fe200078e00ff */
[----:B------:R2:W-:Y:S01]  /*1ce0*/  STL [R1+0x28], R98 ;  /* 0x0000286201007387 */ /* 0x0005e20000100800 */
[----:B0-----:R-:W-:-:S03]  /*1cf0*/  IMAD R2, R48, 0x37, RZ ;  /* 0x0000003730027824 */ /* 0x001fc600078e02ff */
[----:B------:R0:W-:Y:S01]  /*1d00*/  STL [R1+0x30], R96 ;  /* 0x0000306001007387 */ /* 0x0001e20000100800 */
[----:B-1----:R-:W-:-:S03]  /*1d10*/  IMAD R0, R48, 0x38, RZ ;  /* 0x0000003830007824 */ /* 0x002fc600078e02ff */
[----:B------:R1:W-:Y:S01]  /*1d20*/  STL [R1+0x38], R97 ;  /* 0x0000386101007387 */ /* 0x0003e20000100800 */
[----:B------:R-:W-:Y:S01]  /*1d30*/  IMAD R48, R48, 0x3f, RZ ;  /* 0x0000003f30307824 */ /* 0x000fe200078e02ff */
[-C--:B--2---:R-:W-:Y:S02]  /*1d40*/  IADD3 R98, P1, R77, R7.reuse, RZ ;  /* 0x000000074d627210 */ /* 0x084fe40007f3e0ff */
[----:B0-----:R-:W-:-:S03]  /*1d50*/  IADD3 R96, P2, R78, R7, RZ ;  /* 0x000000074e607210 */ /* 0x001fc60007f5e0ff */
[----:B------:R-:W-:Y:S01]  /*1d60*/  STL [R1+0x40], R98 ;  /* 0x0000406201007387 */ /* 0x000fe20000100800 */
[----:B-1----:R-:W-:-:S03]  /*1d70*/  LEA.HI.X.SX32 R97, R73, R32, 0x1, P3 ;  /* 0x0000002049617211 */ /* 0x002fc600018f0eff */
[----:B------:R0:W-:Y:S01]  /*1d80*/  STL [R1+0x48], R96 ;  /* 0x0000486001007387 */ /* 0x0001e20000100800 */
[----:B------:R-:W-:-:S05]  /*1d90*/  IADD3 R73, P3, R79, R7, RZ ;  /* 0x000000074f497210 */ /* 0x000fca0007f7e0ff */
[----:B------:R1:W-:Y:S01]  /*1da0*/  STL [R1+0x50], R73 ;  /* 0x0000504901007387 */ /* 0x0003e20000100800 */
[----:B0-----:R-:W-:Y:S02]  /*1db0*/  LEA.HI.X.SX32 R96, R74, R32, 0x1, P4 ;  /* 0x000000204a607211 */ /* 0x001fe400020f0eff */
[----:B------:R-:W-:-:S03]  /*1dc0*/  IADD3 R74, P4, R80, R7, RZ ;  /* 0x00000007504a7210 */ /* 0x000fc60007f9e0ff */
[----:B------:R-:W-:Y:S01]  /*1dd0*/  STL [R1+0x24], R96 ;  /* 0x0000246001007387 */ /* 0x000fe20000100800 */
[-C--:B-1----:R-:W-:Y:S02]  /*1de0*/  LEA.HI.X.SX32 R73, R75, R32.reuse, 0x1, P5 ;  /* 0x000000204b497211 */ /* 0x082fe400028f0eff */
[----:B------:R-:W-:Y:S01]  /*1df0*/  IADD3 R75, P5, R81, R7, RZ ;  /* 0x00000007514b7210 */ /* 0x000fe20007fbe0ff */
[----:B------:R0:W-:Y:S04]  /*1e00*/  STL [R1+0x58], R74 ;  /* 0x0000584a01007387 */ /* 0x0001e80000100800 */
[----:B------:R1:W-:Y:S04]  /*1e10*/  STL [R1+0x2c], R73 ;  /* 0x00002c4901007387 */ /* 0x0003e80000100800 */
[----:B------:R2:W-:Y:S01]  /*1e20*/  STL [R1+0x60], R75 ;  /* 0x0000604b01007387 */ /* 0x0005e20000100800 */
[----:B0-----:R-:W-:-:S02]  /*1e30*/  LEA.HI.X.SX32 R74, R76, R32, 0x1, P6 ;  /* 0x000000204c4a7211 */ /* 0x001fc400030f0eff */
[----:B-1----:R-:W-:-:S03]  /*1e40*/  IADD3 R73, P6, R82, R7, RZ ;  /* 0x0000000752497210 */ /* 0x002fc60007fde0ff */
[----:B------:R0:W-:Y:S01]  /*1e50*/  STL [R1+0x34], R74 ;  /* 0x0000344a01007387 */ /* 0x0001e20000100800 */
[----:B--2---:R-:W-:-:S03]  /*1e60*/  LEA.HI.X.SX32 R75, R77, R32, 0x1, P1 ;  /* 0x000000204d4b7211 */ /* 0x004fc600008f0eff */
[----:B------:R1:W-:Y:S04]  /*1e70*/  STL [R1+0x68], R73 ;  /* 0x0000684901007387 */ /* 0x0003e80000100800 */
[----:B------:R2:W-:Y:S01]  /*1e80*/  STL [R1+0x3c], R75 ;  /* 0x00003c4b01007387 */ /* 0x0005e20000100800 */
[----:B0-----:R-:W-:Y:S02]  /*1e90*/  IADD3 R74, P1, R83, R7, RZ ;  /* 0x00000007534a7210 */ /* 0x001fe40007f3e0ff */
[----:B-1----:R-:W-:-:S03]  /*1ea0*/  LEA.HI.X.SX32 R73, R78, R32, 0x1, P2 ;  /* 0x000000204e497211 */ /* 0x002fc600010f0eff */
[----:B------:R0:W-:Y:S01]  /*1eb0*/  STL [R1+0x70], R74 ;  /* 0x0000704a01007387 */ /* 0x0001e20000100800 */
[----:B--2---:R-:W-:-:S03]  /*1ec0*/  IADD3 R75, P2, R84, R7, RZ ;  /* 0x00000007544b7210 */ /* 0x004fc60007f5e0ff */
[----:B------:R1:W-:Y:S04]  /*1ed0*/  STL [R1+0x44], R73 ;  /* 0x0000444901007387 */ /* 0x0003e80000100800 */
[----:B------:R2:W-:Y:S01]  /*1ee0*/  STL [R1+0x78], R75 ;  /* 0x0000784b01007387 */ /* 0x0005e20000100800 */
[----:B0-----:R-:W-:Y:S02]  /*1ef0*/  LEA.HI.X.SX32 R74, R79, R32, 0x1, P3 ;  /* 0x000000204f4a7211 */ /* 0x001fe400018f0eff */
        /* <DEDUP_REMOVED lines=8> */
[----:B------:R-:W-:Y:S02]  /*1f80*/  CS2R R80, SRZ ;  /* 0x0000000000507805 */ /* 0x000fe4000001ff00 */
[-C--:B--2---:R-:W-:Y:S01]  /*1f90*/  IADD3 R75, P5, R87, R7.reuse, RZ ;  /* 0x00000007574b7210 */ /* 0x084fe20007fbe0ff */
[----:B------:R1:W-:Y:S04]  /*1fa0*/  STL [R1+0x5c], R73 ;  /* 0x00005c4901007387 */ /* 0x0003e80000100800 */
[----:B------:R2:W-:Y:S01]  /*1fb0*/  STL [R1+0x90], R75 ;  /* 0x0000904b01007387 */ /* 0x0005e20000100800 */
[----:B0-----:R-:W-:Y:S02]  /*1fc0*/  LEA.HI.X.SX32 R74, R82, R32, 0x1, P6 ;  /* 0x00000020524a7211 */ /* 0x001fe400030f0eff */
[----:B-1----:R-:W-:-:S03]  /*1fd0*/  IADD3 R73, P6, R88, R7, RZ ;  /* 0x0000000758497210 */ /* 0x002fc60007fde0ff */
[----:B------:R0:W-:Y:S01]  /*1fe0*/  STL [R1+0x64], R74 ;  /* 0x0000644a01007387 */ /* 0x0001e20000100800 */
[----:B--2---:R-:W-:-:S03]  /*1ff0*/  LEA.HI.X.SX32 R75, R83, R32, 0x1, P1 ;  /* 0x00000020534b7211 */ /* 0x004fc600008f0eff */
[----:B------:R1:W-:Y:S01]  /*2000*/  STL [R1+0x98], R73 ;  /* 0x0000984901007387 */ /* 0x0003e20000100800 */
[----:B------:R-:W-:-:S03]  /*2010*/  CS2R R82, SRZ ;  /* 0x0000000000527805 */ /* 0x000fc6000001ff00 */
[----:B------:R2:W-:Y:S01]  /*2020*/  STL [R1+0x6c], R75 ;  /* 0x00006c4b01007387 */ /* 0x0005e20000100800 */
[----:B0-----:R-:W-:Y:S02]  /*2030*/  IADD3 R74, P1, R89, R7, RZ ;  /* 0x00000007594a7210 */ /* 0x001fe40007f3e0ff */
[----:B-1----:R-:W-:-:S03]  /*2040*/  LEA.HI.X.SX32 R73, R84, R32, 0x1, P2 ;  /* 0x0000002054497211 */ /* 0x002fc600010f0eff */
[----:B------:R0:W-:Y:S01]  /*2050*/  STL [R1+0xa0], R74 ;  /* 0x0000a04a01007387 */ /* 0x0001e20000100800 */
[----:B--2---:R-:W-:-:S03]  /*2060*/  IADD3 R75, P2, R90, R7, RZ ;  /* 0x000000075a4b7210 */ /* 0x004fc60007f5e0ff */
[----:B------:R1:W-:Y:S04]  /*2070*/  STL [R1+0x74], R73 ;  /* 0x0000744901007387 */ /* 0x0003e80000100800 */
[----:B------:R2:W-:Y:S01]  /*2080*/  STL [R1+0xa8], R75 ;  /* 0x0000a84b01007387 */ /* 0x0005e20000100800 */
[-C--:B0-----:R-:W-:Y:S02]  /*2090*/  LEA.HI.X.SX32 R74, R85, R32.reuse, 0x1, P3 ;  /* 0x00000020554a7211 */ /* 0x081fe400018f0eff */
[----:B------:R-:W-:Y:S02]  /*20a0*/  CS2R R84, SRZ ;  /* 0x0000000000547805 */ /* 0x000fe4000001ff00 */
[----:B-1----:R-:W-:Y:S01]  /*20b0*/  IADD3 R73, P3, R91, R7, RZ ;  /* 0x000000075b497210 */ /* 0x002fe20007f7e0ff */
        /* <DEDUP_REMOVED lines=29> */
[----:B------:R1:W-:Y:S01]  /*2290*/  STL [R1+0xe0], R73 ;  /* 0x0000e04901007387 */ /* 0x0003e20000100800 */
[----:B------:R-:W-:-:S03]  /*22a0*/  LEA.HI.X.SX32 R71, R71, R32, 0x1, P3 ;  /* 0x0000002047477211 */ /* 0x000fc600018f0eff */
        /* <DEDUP_REMOVED lines=11> */
[----:B------:R1:W-:Y:S01]  /*2360*/  STL [R1+0xf8], R73 ;  /* 0x0000f84901007387 */ /* 0x0003e20000100800 */
[----:B------:R-:W-:-:S03]  /*2370*/  LEA.HI.X.SX32 R68, R68, R32, 0x1, P6 ;  /* 0x0000002044447211 */ /* 0x000fc600030f0eff */
[----:B------:R-:W-:Y:S01]  /*2380*/  STL [R1+0xcc], R75 ;  /* 0x0000cc4b01007387 */ /* 0x000fe20000100800 */
[----:B0-----:R-:W-:Y:S02]  /*2390*/  IADD3 R74, P1, R67, R7, RZ ;  /* 0x00000007434a7210 */ /* 0x001fe40007f3e0ff */
[----:B-1----:R-:W-:-:S03]  /*23a0*/  LEA.HI.X.SX32 R73, R72, R32, 0x1, P2 ;  /* 0x0000002048497211 */ /* 0x002fc600010f0eff */
[----:B------:R0:W-:Y:S01]  /*23b0*/  STL [R1+0x100], R74 ;  /* 0x0001004a01007387 */ /* 0x0001e20000100800 */
[----:B------:R-:W-:-:S03]  /*23c0*/  IADD3 R72, P2, R66, R7, RZ ;  /* 0x0000000742487210 */ /* 0x000fc60007f5e0ff */
[----:B------:R1:W-:Y:S04]  /*23d0*/  STL [R1+0xd4], R73 ;  /* 0x0000d44901007387 */ /* 0x0003e80000100800 */
[----:B------:R2:W-:Y:S01]  /*23e0*/  STL [R1+0x108], R72 ;  /* 0x0001084801007387 */ /* 0x0005e20000100800 */
[----:B0-----:R-:W-:-:S03]  /*23f0*/  CS2R R74, SRZ ;  /* 0x00000000004a7805 */ /* 0x001fc6000001ff00 */
[----:B------:R0:W-:Y:S01]  /*2400*/  STL [R1+0xdc], R71 ;  /* 0x0000dc4701007387 */ /* 0x0001e20000100800 */
[----:B-1----:R-:W-:Y:S02]  /*2410*/  IADD3 R73, P3, R65, R7, RZ ;  /* 0x0000000741497210 */ /* 0x002fe40007f7e0ff */
[----:B--2---:R-:W-:-:S03]  /*2420*/  LEA.HI.X.SX32 R72, R70, R32, 0x1, P4 ;  /* 0x0000002046487211 */ /* 0x004fc600020f0eff */
[----:B------:R-:W-:Y:S01]  /*2430*/  STL [R1+0x110], R73 ;  /* 0x0001104901007387 */ /* 0x000fe20000100800 */
[-C--:B------:R-:W-:Y:S02]  /*2440*/  LEA.HI.X.SX32 R70, R69, R32.reuse, 0x1, P5 ;  /* 0x0000002045467211 */ /* 0x080fe400028f0eff */
[-C--:B0-----:R-:W-:Y:S01]  /*2450*/  IADD3 R71, P4, R64, R7.reuse, RZ ;  /* 0x0000000740477210 */ /* 0x081fe20007f9e0ff */
[----:B------:R0:W-:Y:S01]  /*2460*/  STL [R1+0xe4], R72 ;  /* 0x0000e44801007387 */ /* 0x0001e20000100800 */
[----:B------:R-:W-:Y:S02]  /*2470*/  IADD3 R69, P5, R63, R7, RZ ;  /* 0x000000073f457210 */ /* 0x000fe40007fbe0ff */
[----:B------:R-:W-:Y:S01]  /*2480*/  LEA.HI.X.SX32 R65, R65, R32, 0x1, P3 ;  /* 0x0000002041417211 */ /* 0x000fe200018f0eff */
[----:B------:R-:W-:Y:S04]  /*2490*/  STL [R1+0x118], R71 ;  /* 0x0001184701007387 */ /* 0x000fe80000100800 */
[----:B------:R1:W-:Y:S01]  /*24a0*/  STL [R1+0xec], R70 ;  /* 0x0000ec4601007387 */ /* 0x0003e20000100800 */
[----:B0-----:R-:W-:-:S03]  /*24b0*/  CS2R R72, SRZ ;  /* 0x0000000000487805 */ /* 0x001fc6000001ff00 */
[----:B------:R0:W-:Y:S04]  /*24c0*/  STL [R1+0x120], R69 ;  /* 0x0001204501007387 */ /* 0x0001e80000100800 */
[----:B------:R2:W-:Y:S01]  /*24d0*/  STL [R1+0xf4], R68 ;  /* 0x0000f44401007387 */ /* 0x0005e20000100800 */
[----:B-1----:R-:W-:Y:S02]  /*24e0*/  IADD3 R70, P6, R62, R7, RZ ;  /* 0x000000073e467210 */ /* 0x002fe40007fde0ff */
[----:B0-----:R-:W-:-:S03]  /*24f0*/  LEA.HI.X.SX32 R69, R67, R32, 0x1, P1 ;  /* 0x0000002043457211 */ /* 0x001fc600008f0eff */
[----:B------:R-:W-:Y:S01]  /*2500*/  STL [R1+0x128], R70 ;  /* 0x0001284601007387 */ /* 0x000fe20000100800 */
[-C--:B------:R-:W-:Y:S02]  /*2510*/  LEA.HI.X.SX32 R67, R66, R32.reuse, 0x1, P2 ;  /* 0x0000002042437211 */ /* 0x080fe400010f0eff */
[-C--:B--2---:R-:W-:Y:S01]  /*2520*/  IADD3 R68, P1, R61, R7.reuse, RZ ;  /* 0x000000073d447210 */ /* 0x084fe20007f3e0ff */
[----:B------:R-:W-:Y:S01]  /*2530*/  STL [R1+0xfc], R69 ;  /* 0x0000fc4501007387 */ /* 0x000fe20000100800 */
[-C--:B------:R-:W-:Y:S02]  /*2540*/  IADD3 R66, P2, R60, R7.reuse, RZ ;  /* 0x000000073c427210 */ /* 0x080fe40007f5e0ff */
[----:B------:R-:W-:Y:S01]  /*2550*/  LEA.HI.X.SX32 R62, R62, R32, 0x1, P6 ;  /* 0x000000203e3e7211 */ /* 0x000fe200030f0eff */
[----:B------:R-:W-:Y:S04]  /*2560*/  STL [R1+0x130], R68 ;  /* 0x0001304401007387 */ /* 0x000fe80000100800 */
[----:B------:R0:W-:Y:S04]  /*2570*/  STL [R1+0x104], R67 ;  /* 0x0001044301007387 */ /* 0x0001e80000100800 */
[----:B------:R1:W-:Y:S04]  /*2580*/  STL [R1+0x138], R66 ;  /* 0x0001384201007387 */ /* 0x0003e80000100800 */
[----:B------:R2:W-:Y:S01]  /*2590*/  STL [R1+0x10c], R65 ;  /* 0x00010c4101007387 */ /* 0x0005e20000100800 */
[----:B0-----:R-:W-:-:S02]  /*25a0*/  IADD3 R67, P3, R59, R7, RZ ;  /* 0x000000073b437210 */ /* 0x001fc40007f7e0ff */
[----:B-1----:R-:W-:-:S03]  /*25b0*/  LEA.HI.X.SX32 R66, R64, R32, 0x1, P4 ;  /* 0x0000002040427211 */ /* 0x002fc600020f0eff */
        /* <DEDUP_REMOVED lines=85> */
[----:B------:R-:W-:Y:S02]  /*2b10*/  LEA.HI.X.SX32 R36, R2, R32, 0x1, P2 ;  /* 0x0000002002247211 */ /* 0x000fe400010f0eff */
[-C--:B--2---:R-:W-:Y:S01]  /*2b20*/  IADD3 R38, P1, R42, R7.reuse, RZ ;  /* 0x000000072a267210 */ /* 0x084fe20007f3e0ff */
[----:B------:R-:W-:Y:S01]  /*2b30*/  STL [R1+0x1bc], R41 ;  /* 0x0001bc2901007387 */ /* 0x000fe20000100800 */
[----:B------:R-:W-:-:S03]  /*2b40*/  IADD3 R2, P2, R44, R7, RZ ;  /* 0x000000072c027210 */ /* 0x000fc60007f5e0ff */
[----:B------:R-:W-:Y:S04]  /*2b50*/  STL [R1+0x1f0], R38 ;  /* 0x0001f02601007387 */ /* 0x000fe80000100800 */
[----:B------:R0:W-:Y:S04]  /*2b60*/  STL [R1+0x1c4], R36 ;  /* 0x0001c42401007387 */ /* 0x0001e80000100800 */
[----:B------:R1:W-:Y:S04]  /*2b70*/  STL [R1+0x1f8], R2 ;  /* 0x0001f80201007387 */ /* 0x0003e80000100800 */
[----:B------:R2:W-:Y:S01]  /*2b80*/  STL [R1+0x1cc], R0 ;  /* 0x0001cc0001007387 */ /* 0x0005e20000100800 */
[----:B0-----:R-:W-:-:S02]  /*2b90*/  IADD3 R36, P3, R46, R7, RZ ;  /* 0x000000072e247210 */ /* 0x001fc40007f7e0ff */
[----:B-1----:R-:W-:-:S03]  /*2ba0*/  LEA.HI.X.SX32 R2, R35, R32, 0x1, P4 ;  /* 0x0000002023027211 */ /* 0x002fc600020f0eff */
[----:B------:R-:W-:Y:S01]  /*2bb0*/  STL [R1+0x200], R36 ;  /* 0x0002002401007387 */ /* 0x000fe20000100800 */
[-C--:B------:R-:W-:Y:S01]  /*2bc0*/  LEA.HI.X.SX32 R35, R37, R32.reuse, 0x1, P5 ;  /* 0x0000002025237211 */ /* 0x080fe200028f0eff */
[----:B------:R-:W-:Y:S01]  /*2bd0*/  IMAD.MOV.U32 R37, RZ, RZ, -0x800000 ;  /* 0xff800000ff257424 */ /* 0x000fe200078e00ff */
[----:B--2---:R-:W-:Y:S01]  /*2be0*/  IADD3 R0, P4, R48, R7, RZ ;  /* 0x0000000730007210 */ /* 0x004fe20007f9e0ff */
[----:B------:R0:W-:Y:S04]  /*2bf0*/  STL [R1+0x1d4], R2 ;  /* 0x0001d40201007387 */ /* 0x0001e80000100800 */
[----:B------:R1:W-:Y:S04]  /*2c00*/  STL [R1+0x208], R0 ;  /* 0x0002080001007387 */ /* 0x0003e80000100800 */
[----:B------:R2:W-:Y:S01]  /*2c10*/  STL [R1+0x1dc], R35 ;  /* 0x0001dc2301007387 */ /* 0x0005e20000100800 */
[----:B0-----:R-:W-:-:S02]  /*2c20*/  LEA.HI.X.SX32 R2, R40, R32, 0x1, P6 ;  /* 0x0000002028027211 */ /* 0x001fc400030f0eff */
[----:B-1----:R-:W-:-:S03]  /*2c30*/  LEA.HI.X.SX32 R0, R42, R32, 0x1, P1 ;  /* 0x000000202a007211 */ /* 0x002fc600008f0eff */
[----:B------:R0:W-:Y:S01]  /*2c40*/  STL [R1+0x1e4], R2 ;  /* 0x0001e40201007387 */ /* 0x0001e20000100800 */
[----:B--2---:R-:W-:-:S03]  /*2c50*/  LEA.HI.X.SX32 R35, R44, R32, 0x1, P2 ;  /* 0x000000202c237211 */ /* 0x004fc600010f0eff */
[----:B------:R1:W-:Y:S04]  /*2c60*/  STL [R1+0x1ec], R0 ;  /* 0x0001ec0001007387 */ /* 0x0003e80000100800 */
[----:B------:R2:W-:Y:S01]  /*2c70*/  STL [R1+0x1f4], R35 ;  /* 0x0001f42301007387 */ /* 0x0005e20000100800 */
[-C--:B0-----:R-:W-:Y:S02]  /*2c80*/  LEA.HI.X.SX32 R2, R46, R32.reuse, 0x1, P3 ;  /* 0x000000202e027211 */ /* 0x081fe400018f0eff */
[----:B-1----:R-:W-:-:S03]  /*2c90*/  LEA.HI.X.SX32 R0, R48, R32, 0x1, P4 ;  /* 0x0000002030007211 */ /* 0x002fc600020f0eff */
[----:B------:R0:W-:Y:S01]  /*2ca0*/  STL [R1+0x1fc], R2 ;  /* 0x0001fc0201007387 */ /* 0x0001e20000100800 */
[----:B--2---:R-:W-:-:S03]  /*2cb0*/  IMAD.MOV.U32 R35, RZ, RZ, -0x800000 ;  /* 0xff800000ff237424 */ /* 0x004fc600078e00ff */
[----:B------:R1:W-:Y:S01]  /*2cc0*/  STL [R1+0x204], R0 ;  /* 0x0002040001007387 */ /* 0x0003e20000100800 */
[----:B0-----:R-:W-:Y:S02]  /*2cd0*/  IMAD.MOV.U32 R2, RZ, RZ, 0x3f800000 ;  /* 0x3f800000ff027424 */ /* 0x001fe400078e00ff */
[----:B-1----:R-:W-:-:S07]  /*2ce0*/  IMAD.MOV.U32 R0, RZ, RZ, 0x3f800000 ;  /* 0x3f800000ff007424 */ /* 0x002fce00078e00ff */
.L_x_1:
[----:B------:R-:W2:Y:S04]  /*2cf0*/  LDL R109, [R1+0xc] ;  /* 0x00000c00016d7983 */ /* 0x000ea80000100800 */
[----:B------:R-:W3:Y:S04]  /*2d00*/  LDL R110, [R1+0x214] ;  /* 0x00021400016e7983 */ /* 0x000ee80000100800 */
[----:B------:R-:W4:Y:S04]  /*2d10*/  LDL R49, [R1+0x8] ;  /* 0x0000080001317983 */ /* 0x000f280000100800 */
[----:B------:R-:W5:Y:S04]  /*2d20*/  LDL R48, [R1+0x210] ;  /* 0x0002100001307983 */ /* 0x000f680000100800 */
[----:B------:R-:W5:Y:S01]  /*2d30*/  LDL R38, [R1+0x14] ;  /* 0x0000140001267983 */ /* 0x000f620000100800 */
[----:B------:R-:W-:-:S02]  /*2d40*/  USHF.R.S32.HI UR8, URZ, 0x1f, UR4 ;  /* 0x0000001f3f087899 */ /* 0x000fc40008011404 */
[C---:B------:R-:W-:Y:S01]  /*2d50*/  IADD3 RZ, P1, R8.reuse, UR4, RZ ;  /* 0x0000000408ff7c10 */ /* 0x040fe2000ff3e0ff */
[----:B------:R-:W-:Y:S01]  /*2d60*/  VIADD R40, R8, UR4 ;  /* 0x0000000408287c36 */ /* 0x000fe20008000000 */
[----:B------:R-:W-:Y:S02]  /*2d70*/  USHF.R.S32.HI UR9, URZ, 0x1f, UR4 ;  /* 0x0000001f3f097899 */ /* 0x000fe40008011404 */
[----:B------:R-:W-:Y:S01]  /*2d80*/  IADD3 RZ, P2, R10, UR4, RZ ;  /* 0x000000040aff7c10 */ /* 0x000fe2000ff5e0ff */
[C---:B------:R-:W-:Y:S01]  /*2d90*/  VIADD R50, R9.reuse, UR4 ;  /* 0x0000000409327c36 */ /* 0x040fe20008000000 */
[----:B------:R-:W-:Y:S01]  /*2da0*/  IADD3.X R41, R12, UR8, RZ, P1, !PT ;  /* 0x000000080c297c10 */ /* 0x000fe20008ffe4ff */
[----:B------:R-:W5:Y:S01]  /*2db0*/  LDL R118, [R1+0x21c] ;  /* 0x00021c0001767983 */ /* 0x000f620000100800 */
[----:B------:R-:W-:-:S03]  /*2dc0*/  IADD3 RZ, P1, R9, UR4, RZ ;  /* 0x0000000409ff7c10 */ /* 0x000fc6000ff3e0ff */
[----:B------:R-:W5:Y:S01]  /*2dd0*/  LDL R115, [R1+0x10] ;  /* 0x0000100001737983 */ /* 0x000f620000100800 */
[----:B------:R-:W-:-:S03]  /*2de0*/  IADD3.X R51, R13, UR8, RZ, P1, !PT ;  /* 0x000000080d337c10 */ /* 0x000fc60008ffe4ff */
[----:B------:R-:W5:Y:S01]  /*2df0*/  LDL R117, [R1+0x218] ;  /* 0x0002180001757983 */ /* 0x000f620000100800 */
[----:B------:R-:W-:-:S03]  /*2e00*/  IADD3 R44, P1, R11, UR4, RZ ;  /* 0x000000040b2c7c10 */ /* 0x000fc6000ff3e0ff */
[----:B------:R-:W5:Y:S04]  /*2e10*/  LDL R119, [R1+0x1c] ;  /* 0x00001c0001777983 */ /* 0x000f680000100800 */
[----:B------:R-:W5:Y:S04]  /*2e20*/  LDL R121, [R1+0x220] ;  /* 0x0002200001797983 */ /* 0x000f680000100800 */
[----:B------:R-:W5:Y:S04]  /*2e30*/  LDL R123, [R1+0x20c] ;  /* 0x00020c00017b7983 */ /* 0x000f680000100800 */
[----:B------:R-:W5:Y:S04]  /*2e40*/  LDL R126, [R1+0x4] ;  /* 0x00000400017e7983 */ /* 0x000f680000100800 */
[----:B------:R-:W5:Y:S04]  /*2e50*/  LDL R125, [R1+0x22c] ;  /* 0x00022c00017d7983 */ /* 0x000f680000100800 */
[----:B------:R-:W5:Y:S04]  /*2e60*/  LDL R124, [R1] ;  /* 0x00000000017c7983 */ /* 0x000f680000100800 */
[----:B------:R-:W5:Y:S01]  /*2e70*/  LDL R116, [R1+0x20] ;  /* 0x0000200001747983 */ /* 0x000f620000100800 */
[----:B------:R-:W0:Y:S01]  /*2e80*/  S2R R192, SR_TID.X ;  /* 0x0000000000c07919 */ /* 0x000e220000002100 */
[----:B------:R-:W1:Y:S01]  /*2e90*/  S2R R201, SR_TID.X ;  /* 0x0000000000c97919 */ /* 0x000e620000002100 */
[----:B------:R-:W-:Y:S01]  /*2ea0*/  S2UR UR11, SR_CgaCtaId ;  /* 0x00000000000b79c3 */ /* 0x000fe20000008800 */
[----:B------:R0:W5:Y:S01]  /*2eb0*/  LDG.E.U8 R36, desc[UR12][R40.64] ;  /* 0x0000000c28247981 */ /* 0x000162000c1e1100 */
[----:B------:R-:W-:-:S02]  /*2ec0*/  IADD3.X R45, R15, UR8, RZ, P1, !PT ;  /* 0x000000080f2d7c10 */ /* 0x000fc40008ffe4ff */
[----:B------:R-:W-:Y:S01]  /*2ed0*/  IADD3 R46, P1, R17, UR4, RZ ;  /* 0x00000004112e7c10 */ /* 0x000fe2000ff3e0ff */
[----:B------:R-:W5:Y:S01]  /*2ee0*/  LDG.E.U8 R50, desc[UR12][R50.64] ;  /* 0x0000000c32327981 */ /* 0x000f62000c1e1100 */
[----:B------:R-:W-:Y:S02]  /*2ef0*/  UMOV UR10, 0x400 ;  /* 0x00000400000a7882 */ /* 0x000fe40000000000 */
[----:B------:R-:W1:Y:S01]  /*2f00*/  LDC R250, c[0x0][0x268] ;  /* 0x00009a00fffa7b82 */ /* 0x000e620000000800 */
[----:B------:R-:W5:Y:S01]  /*2f10*/  LDL R205, [R1+0x128] ;  /* 0x0001280001cd7983 */ /* 0x000f620000100800 */
[----:B0-----:R-:W-:Y:S01]  /*2f20*/  IADD3.X R41, R14, UR9, RZ, P2, !PT ;  /* 0x000000090e297c10 */ /* 0x001fe200097fe4ff */
[----:B------:R-:W-:Y:S01]  /*2f30*/  VIADD R40, R10, UR4 ;  /* 0x000000040a287c36 */ /* 0x000fe20008000000 */
[----:B------:R-:W-:Y:S01]  /*2f40*/  IADD3 R42, P2, R16, UR4, RZ ;  /* 0x00000004102a7c10 */ /* 0x000fe2000ff5e0ff */
[----:B------:R-:W5:Y:S03]  /*2f50*/  LDL R217, [R1+0x130] ;  /* 0x0001300001d97983 */ /* 0x000f660000100800 */
[----:B------:R-:W-:Y:S01]  /*2f60*/  IADD3.X R43, R20, UR8, RZ, P2, !PT ;  /* 0x00000008142b7c10 */ /* 0x000fe200097fe4ff */
[----:B------:R-:W5:Y:S01]  /*2f70*/  LDG.E.U8 R41, desc[UR12][R40.64] ;  /* 0x0000000c28297981 */ /* 0x000f62000c1e1100 */
[----:B------:R-:W-:-:S03]  /*2f80*/  IADD3.X R47, R21, UR8, RZ, P1, !PT ;  /* 0x00000008152f7c10 */ /* 0x000fc60008ffe4ff */
[----:B------:R0:W5:Y:S04]  /*2f90*/  LDG.E.U8 R51, desc[UR12][R42.64] ;  /* 0x0000000c2a337981 */ /* 0x000168000c1e1100 */
[----:B------:R-:W5:Y:S04]  /*2fa0*/  LDG.E.U8 R52, desc[UR12][R46.64] ;  /* 0x0000000c2e347981 */ /* 0x000f68000c1e1100 */
[----:B------:R0:W5:Y:S02]  /*2fb0*/  LDG.E.U8 R40, desc[UR12][R44.64] ;  /* 0x0000000c2c287981 */ /* 0x000164000c1e1100 */
[----:B0-----:R-:W-:-:S02]  /*2fc0*/  IADD3 R42, P1, R19, UR4, RZ ;  /* 0x00000004132a7c10 */ /* 0x001fc4000ff3e0ff */
[----:B------:R-:W5:Y:S04]  /*2fd0*/  LDL R207, [R1+0x138] ;  /* 0x0001380001cf7983 */ /* 0x000f680000100800 */
[----:B------:R-:W5:Y:S01]  /*2fe0*/  LDL R209, [R1+0x134] ;  /* 0x0001340001d17983 */ /* 0x000f620000100800 */
[----:B------:R-:W-:Y:S02]  /*2ff0*/  IADD3 R44, P2, R18, UR4, RZ ;  /* 0x00000004122c7c10 */ /* 0x000fe4000ff5e0ff */
[----:B------:R-:W-:Y:S01]  /*3000*/  IADD3.X R43, R23, UR8, RZ, P1, !PT ;  /* 0x00000008172b7c10 */ /* 0x000fe20008ffe4ff */
[----:B------:R-:W5:Y:S01]  /*3010*/  LDL R211, [R1+0x140] ;  /* 0x0001400001d37983 */ /* 0x000f620000100800 */
[----:B------:R-:W-:Y:S02]  /*3020*/  IADD3.X R45, R22, UR8, RZ, P2, !PT ;  /* 0x00000008162d7c10 */ /* 0x000fe400097fe4ff */
[----:B------:R-:W-:Y:S01]  /*3030*/  IADD3 R46, P2, R24, UR4, RZ ;  /* 0x00000004182e7c10 */ /* 0x000fe2000ff5e0ff */
[----:B------:R0:W5:Y:S04]  /*3040*/  LDG.E.U8 R54, desc[UR12][R42.64] ;  /* 0x0000000c2a367981 */ /* 0x000168000c1e1100 */
[----:B------:R1:W5:Y:S01]  /*3050*/  LDG.E.U8 R53, desc[UR12][R44.64] ;  /* 0x0000000c2c357981 */ /* 0x000362000c1e1100 */
[----:B------:R-:W-:-:S03]  /*3060*/  IADD3.X R47, R28, UR8, RZ, P2, !PT ;  /* 0x000000081c2f7c10 */ /* 0x000fc600097fe4ff */
[----:B------:R-:W5:Y:S01]  /*3070*/  LDL R213, [R1+0x150] ;  /* 0x0001500001d57983 */ /* 0x000f620000100800 */
[----:B0-----:R-:W-:-:S03]  /*3080*/  IADD3 R42, P2, R26, UR4, RZ ;  /* 0x000000041a2a7c10 */ /* 0x001fc6000ff5e0ff */
[----:B------:R0:W5:Y:S01]  /*3090*/  LDG.E.U8 R55, desc[UR12][R46.64] ;  /* 0x0000000c2e377981 */ /* 0x000162000c1e1100 */
[----:B-1----:R-:W-:Y:S02]  /*30a0*/  IADD3 R44, P1, R25, UR4, RZ ;  /* 0x00000004192c7c10 */ /* 0x002fe4000ff3e0ff */
[----:B------:R-:W-:Y:S01]  /*30b0*/  IADD3.X R43, R30, UR8, RZ, P2, !PT ;  /* 0x000000081e2b7c10 */ /* 0x000fe200097fe4ff */
[----:B------:R-:W5:Y:S01]  /*30c0*/  LDL R215, [R1+0x158] ;  /* 0x0001580001d77983 */ /* 0x000f620000100800 */
[----:B------:R-:W-:-:S03]  /*30d0*/  IADD3.X R45, R29, UR8, RZ, P1, !PT ;  /* 0x000000081d2d7c10 */ /* 0x000fc60008ffe4ff */
[----:B------:R1:W5:Y:S01]  /*30e0*/  LDG.E.U8 R57, desc[UR12][R42.64] ;  /* 0x0000000c2a397981 */ /* 0x000362000c1e1100 */
[----:B0-----:R-:W-:-:S03]  /*30f0*/  IADD3 R46, P1, R27, UR4, RZ ;  /* 0x000000041b2e7c10 */ /* 0x001fc6000ff3e0ff */
[----:B------:R0:W5:Y:S01]  /*3100*/  LDG.E.U8 R56, desc[UR12][R44.64] ;  /* 0x0000000c2c387981 */ /* 0x000162000c1e1100 */
[----:B------:R-:W-:-:S03]  /*3110*/  IADD3.X R47, R31, UR8, RZ, P1, !PT ;  /* 0x000000081f2f7c10 */ /* 0x000fc60008ffe4ff */
[----:B------:R-:W5:Y:S01]  /*3120*/  LDL R221, [R1+0x168] ;  /* 0x0001680001dd7983 */ /* 0x000f620000100800 */
[----:B-1----:R-:W-:-:S03]  /*3130*/  IADD3 R42, P1, R141, UR4, RZ ;  /* 0x000000048d2a7c10 */ /* 0x002fc6000ff3e0ff */
[----:B------:R1:W5:Y:S01]  /*3140*/  LDG.E.U8 R58, desc[UR12][R46.64] ;  /* 0x0000000c2e3a7981 */ /* 0x000362000c1e1100 */
[----:B0-----:R-:W-:Y:S02]  /*3150*/  IADD3 R44, P2, R139, UR4, RZ ;  /* 0x000000048b2c7c10 */ /* 0x001fe4000ff5e0ff */
[----:B------:R-:W-:Y:S01]  /*3160*/  IADD3.X R43, R140, UR8, RZ, P1, !PT ;  /* 0x000000088c2b7c10 */ /* 0x000fe20008ffe4ff */
[----:B------:R-:W5:Y:S01]  /*3170*/  LDL R223, [R1+0x170] ;  /* 0x0001700001df7983 */ /* 0x000f620000100800 */
[----:B------:R-:W-:-:S03]  /*3180*/  IADD3.X R45, R138, UR8, RZ, P2, !PT ;  /* 0x000000088a2d7c10 */ /* 0x000fc600097fe4ff */
[----:B------:R0:W5:Y:S01]  /*3190*/  LDG.E.U8 R60, desc[UR12][R42.64] ;  /* 0x0000000c2a3c7981 */ /* 0x000162000c1e1100 */
[----:B-1----:R-:W-:-:S03]  /*31a0*/  IADD3 R46, P2, R143, UR4, RZ ;  /* 0x000000048f2e7c10 */ /* 0x002fc6000ff5e0ff */
        /* <DEDUP_REMOVED lines=67> */
[----:B------:R-:W-:Y:S02]  /*35e0*/  IADD3.X R47, R179, UR8, RZ, P2, !PT ;  /* 0x00000008b32f7c10 */ /* 0x000fe400097fe4ff */
[----:B0-----:R-:W-:-:S03]  /*35f0*/  IADD3 R42, P2, R184, UR4, RZ ;  /* 0x00000004b82a7c10 */ /* 0x001fc6000ff5e0ff */
[----:B------:R0:W5:Y:S01]  /*3600*/  LDG.E.U8 R95, desc[UR12][R46.64] ;  /* 0x0000000c2e5f7981 */ /* 0x000162000c1e1100 */
[----:B-1----:R-:W-:Y:S02]  /*3610*/  IADD3 R44, P1, R182, UR4, RZ ;  /* 0x00000004b62c7c10 */ /* 0x002fe4000ff3e0ff */
[----:B------:R-:W-:Y:S02]  /*3620*/  IADD3.X R43, R183, UR8, RZ, P2, !PT ;  /* 0x00000008b72b7c10 */ /* 0x000fe400097fe4ff */
[----:B------:R-:W-:Y:S02]  /*3630*/  IADD3.X R45, R181, UR8, RZ, P1, !PT ;  /* 0x00000008b52d7c10 */ /* 0x000fe40008ffe4ff */
[----:B0-----:R-:W-:Y:S01]  /*3640*/  IADD3 R46, P1, R186, UR4, RZ ;  /* 0x00000004ba2e7c10 */ /* 0x001fe2000ff3e0ff */
[----:B------:R0:W5:Y:S04]  /*3650*/  LDG.E.U8 R97, desc[UR12][R42.64] ;  /* 0x0000000c2a617981 */ /* 0x000168000c1e1100 */
[----:B------:R1:W5:Y:S01]  /*3660*/  LDG.E.U8 R96, desc[UR12][R44.64] ;  /* 0x0000000c2c607981 */ /* 0x000362000c1e1100 */
[----:B------:R-:W-:-:S02]  /*3670*/  IADD3.X R47, R185, UR8, RZ, P1, !PT ;  /* 0x00000008b92f7c10 */ /* 0x000fc40008ffe4ff */
        /* <DEDUP_REMOVED lines=32> */
[----:B0-----:R-:W-:-:S03]  /*3880*/  IADD3 R46, P1, R245, UR4, RZ ;  /* 0x00000004f52e7c10 */ /* 0x001fc6000ff3e0ff */
[----:B------:R2:W5:Y:S01]  /*3890*/  LDG.E.U8 R108, desc[UR12][R44.64] ;  /* 0x0000000c2c6c7981 */ /* 0x000562000c1e1100 */
[----:B------:R-:W-:Y:S02]  /*38a0*/  IADD3.X R47, R244, UR8, RZ, P1, !PT ;  /* 0x00000008f42f7c10 */ /* 0x000fe40008ffe4ff */
[----:B--2---:R-:W-:Y:S02]  /*38b0*/  IADD3 R44, P2, R109, UR4, RZ ;  /* 0x000000046d2c7c10 */ /* 0x004fe4000ff5e0ff */
[----:B------:R3:W2:Y:S02]  /*38c0*/  LDG.E.U8 R109, desc[UR12][R42.64] ;  /* 0x0000000c2a6d7981 */ /* 0x0006a4000c1e1100 */
[----:B----4-:R-:W-:Y:S02]  /*38d0*/  IADD3.X R45, R49, UR8, RZ, P2, !PT ;  /* 0x00000008312d7c10 */ /* 0x010fe400097fe4ff */
[----:B------:R-:W4:Y:S04]  /*38e0*/  LDL R49, [R1+0x224] ;  /* 0x0002240001317983 */ /* 0x000f280000100800 */
[----:B------:R0:W2:Y:S01]  /*38f0*/  LDG.E.U8 R111, desc[UR12][R44.64] ;  /* 0x0000000c2c6f7981 */ /* 0x0000a2000c1e1100 */
[----:B---3--:R-:W-:-:S03]  /*3900*/  IADD3 R42, P3, R110, UR4, RZ ;  /* 0x000000046e2a7c10 */ /* 0x008fc6000ff7e0ff */
[----:B------:R1:W3:Y:S01]  /*3910*/  LDG.E.U8 R110, desc[UR12][R46.64] ;  /* 0x0000000c2e6e7981 */ /* 0x0002e2000c1e1100 */
[----:B-----5:R-:W-:-:S03]  /*3920*/  IADD3.X R43, R48, UR8, RZ, P3, !PT ;  /* 0x00000008302b7c10 */ /* 0x020fc60009ffe4ff */
[----:B------:R-:W5:Y:S01]  /*3930*/  LDL R48, [R1+0x18] ;  /* 0x0000180001307983 */ /* 0x000f620000100800 */
[----:B0-----:R-:W-:-:S03]  /*3940*/  IADD3 R44, P2, R236, UR4, RZ ;  /* 0x00000004ec2c7c10 */ /* 0x001fc6000ff5e0ff */
[----:B------:R0:W3:Y:S01]  /*3950*/  LDG.E.U8 R112, desc[UR12][R42.64] ;  /* 0x0000000c2a707981 */ /* 0x0000e2000c1e1100 */
[----:B-1----:R-:W-:-:S04]  /*3960*/  IADD3 R46, P1, R224, UR4, RZ ;  /* 0x00000004e02e7c10 */ /* 0x002fc8000ff3e0ff */
[----:B------:R-:W-:Y:S02]  /*3970*/  IADD3.X R47, R222, UR8, RZ, P1, !PT ;  /* 0x00000008de2f7c10 */ /* 0x000fe40008ffe4ff */
[----:B------:R-:W-:-:S03]  /*3980*/  IADD3.X R45, R234, UR8, RZ, P2, !PT ;  /* 0x00000008ea2d7c10 */ /* 0x000fc600097fe4ff */
[----:B------:R1:W3:Y:S01]  /*3990*/  LDG.E.U8 R113, desc[UR12][R46.64] ;  /* 0x0000000c2e717981 */ /* 0x0002e2000c1e1100 */
[----:B0-----:R-:W-:-:S03]  /*39a0*/  IADD3 R42, P1, R249, UR4, RZ ;  /* 0x00000004f92a7c10 */ /* 0x001fc6000ff3e0ff */
[----:B------:R0:W3:Y:S01]  /*39b0*/  LDG.E.U8 R114, desc[UR12][R44.64] ;  /* 0x0000000c2c727981 */ /* 0x0000e2000c1e1100 */
[----:B-1----:R-:W-:-:S03]  /*39c0*/  IADD3 R46, P2, R38, UR4, RZ ;  /* 0x00000004262e7c10 */ /* 0x002fc6000ff5e0ff */
[----:B------:R-:W2:Y:S01]  /*39d0*/  LDL R38, [R1+0x228] ;  /* 0x0002280001267983 */ /* 0x000ea20000100800 */
[----:B------:R-:W-:Y:S02]  /*39e0*/  IADD3.X R43, R247, UR8, RZ, P1, !PT ;  /* 0x00000008f72b7c10 */ /* 0x000fe40008ffe4ff */
[----:B0-----:R-:W-:Y:S02]  /*39f0*/  IADD3 R44, P3, R118, UR4, RZ ;  /* 0x00000004762c7c10 */ /* 0x001fe4000ff7e0ff */
[----:B------:R-:W-:Y:S02]  /*3a00*/  IADD3.X R47, R115, UR8, RZ, P2, !PT ;  /* 0x00000008732f7c10 */ /* 0x000fe400097fe4ff */
[----:B------:R0:W3:Y:S01]  /*3a10*/  LDG.E.U8 R115, desc[UR12][R42.64] ;  /* 0x0000000c2a737981 */ /* 0x0000e2000c1e1100 */
[----:B------:R-:W-:-:S03]  /*3a20*/  IADD3.X R45, R117, UR8, RZ, P3, !PT ;  /* 0x00000008752d7c10 */ /* 0x000fc60009ffe4ff */
[----:B------:R1:W3:Y:S04]  /*3a30*/  LDG.E.U8 R117, desc[UR12][R46.64] ;  /* 0x0000000c2e757981 */ /* 0x0002e8000c1e1100 */
[----:B------:R1:W3:Y:S01]  /*3a40*/  LDG.E.U8 R118, desc[UR12][R44.64] ;  /* 0x0000000c2c767981 */ /* 0x0002e2000c1e1100 */
[----:B0-----:R-:W-:-:S04]  /*3a50*/  IADD3 R42, P1, R240, UR4, RZ ;  /* 0x00000004f02a7c10 */ /* 0x001fc8000ff3e0ff */
[----:B------:R-:W-:Y:S02]  /*3a60*/  IADD3.X R43, R238, UR8, RZ, P1, !PT ;  /* 0x00000008ee2b7c10 */ /* 0x000fe40008ffe4ff */
[----:B-1----:R-:W-:Y:S02]  /*3a70*/  IADD3 R46, P2, R252, UR4, RZ ;  /* 0x00000004fc2e7c10 */ /* 0x002fe4000ff5e0ff */
[----:B------:R-:W-:Y:S02]  /*3a80*/  IADD3 R44, P1, R119, UR4, RZ ;  /* 0x00000004772c7c10 */ /* 0x000fe4000ff3e0ff */
[----:B------:R-:W-:Y:S01]  /*3a90*/  IADD3.X R47, R251, UR8, RZ, P2, !PT ;  /* 0x00000008fb2f7c10 */ /* 0x000fe200097fe4ff */
[----:B------:R4:W3:Y:S04]  /*3aa0*/  LDG.E.U8 R119, desc[UR12][R42.64] ;  /* 0x0000000c2a777981 */ /* 0x0008e8000c1e1100 */
[----:B------:R0:W3:Y:S01]  /*3ab0*/  LDG.E.U8 R120, desc[UR12][R46.64] ;  /* 0x0000000c2e787981 */ /* 0x0000e2000c1e1100 */
[----:B----4-:R-:W-:-:S04]  /*3ac0*/  IADD3 R42, P2, R49, UR4, RZ ;  /* 0x00000004312a7c10 */ /* 0x010fc8000ff5e0ff */
[----:B------:R-:W-:Y:S02]  /*3ad0*/  IADD3.X R43, R121, UR8, RZ, P2, !PT ;  /* 0x00000008792b7c10 */ /* 0x000fe400097fe4ff */
[----:B0-----:R-:W-:-:S03]  /*3ae0*/  IADD3 R46, P2, R243, UR4, RZ ;  /* 0x00000004f32e7c10 */ /* 0x001fc6000ff5e0ff */
[----:B------:R0:W4:Y:S01]  /*3af0*/  LDG.E.U8 R122, desc[UR12][R42.64] ;  /* 0x0000000c2a7a7981 */ /* 0x000122000c1e1100 */
[----:B-----5:R-:W-:Y:S02]  /*3b00*/  IADD3.X R45, R48, UR8, RZ, P1, !PT ;  /* 0x00000008302d7c10 */ /* 0x020fe40008ffe4ff */
[----:B------:R-:W-:Y:S02]  /*3b10*/  IADD3 R48, P1, R228, UR4, RZ ;  /* 0x00000004e4307c10 */ /* 0x000fe4000ff3e0ff */
[----:B------:R-:W-:Y:S01]  /*3b20*/  IADD3.X R47, R242, UR8, RZ, P2, !PT ;  /* 0x00000008f22f7c10 */ /* 0x000fe200097fe4ff */
[----:B------:R1:W5:Y:S01]  /*3b30*/  LDG.E.U8 R121, desc[UR12][R44.64] ;  /* 0x0000000c2c797981 */ /* 0x000362000c1e1100 */
[----:B------:R-:W-:Y:S02]  /*3b40*/  IADD3.X R49, R226, UR8, RZ, P1, !PT ;  /* 0x00000008e2317c10 */ /* 0x000fe40008ffe4ff */
[----:B0-----:R-:W-:Y:S01]  /*3b50*/  IADD3 R42, P3, R123, UR4, RZ ;  /* 0x000000047b2a7c10 */ /* 0x001fe2000ff7e0ff */
[----:B------:R-:W5:Y:S04]  /*3b60*/  LDG.E.U8 R46, desc[UR12][R46.64] ;  /* 0x0000000c2e2e7981 */ /* 0x000f68000c1e1100 */
[----:B------:R0:W5:Y:S01]  /*3b70*/  LDG.E.U8 R123, desc[UR12][R48.64] ;  /* 0x0000000c307b7981 */ /* 0x000162000c1e1100 */
[----:B-1----:R-:W-:-:S02]  /*3b80*/  IADD3 R44, P1, R126, UR4, RZ ;  /* 0x000000047e2c7c10 */ /* 0x002fc4000ff3e0ff */
[----:B------:R-:W-:Y:S02]  /*3b90*/  IADD3.X R43, R116, UR8, RZ, P3, !PT ;  /* 0x00000008742b7c10 */ /* 0x000fe40009ffe4ff */
[----:B------:R-:W-:-:S03]  /*3ba0*/  IADD3.X R45, R124, UR8, RZ, P1, !PT ;  /* 0x000000087c2d7c10 */ /* 0x000fc60008ffe4ff */
[----:B------:R1:W5:Y:S01]  /*3bb0*/  LDG.E.U8 R42, desc[UR12][R42.64] ;  /* 0x0000000c2a2a7981 */ /* 0x000362000c1e1100 */
[----:B0-----:R-:W-:-:S03]  /*3bc0*/  IADD3 R48, P2, R125, UR4, RZ ;  /* 0x000000047d307c10 */ /* 0x001fc6000ff5e0ff */
[----:B------:R0:W5:Y:S01]  /*3bd0*/  LDG.E.U8 R44, desc[UR12][R44.64] ;  /* 0x0000000c2c2c7981 */ /* 0x000162000c1e1100 */
[----:B--2---:R-:W-:-:S05]  /*3be0*/  IADD3.X R49, R38, UR8, RZ, P2, !PT ;  /* 0x0000000826317c10 */ /* 0x004fca00097fe4ff */
[----:B------:R-:W2:Y:S01]  /*3bf0*/  LDG.E.U8 R48, desc[UR12][R48.64] ;  /* 0x0000000c30307981 */ /* 0x000ea2000c1e1100 */
[----:B------:R-:W0:Y:S01]  /*3c00*/  S2UR UR9, SR_CgaCtaId ;  /* 0x00000000000979c3 */ /* 0x000e220000008800 */
[C---:B------:R-:W-:Y:S02]  /*3c10*/  IMAD.SHL.U32 R116, R192.reuse, 0x80, RZ ;  /* 0x00000080c0747824 */ /* 0x040fe400078e00ff */
[----:B-1----:R-:W-:-:S03]  /*3c20*/  IMAD.SHL.U32 R43, R192, 0x40, RZ ;  /* 0x00000040c02b7824 */ /* 0x002fc600078e00ff */
[----:B------:R-:W-:-:S04]  /*3c30*/  LOP3.LUT R116, R116, 0x200, RZ, 0xc0, !PT ;  /* 0x0000020074747812 */ /* 0x000fc800078ec0ff */
[----:B------:R-:W-:Y:S02]  /*3c40*/  LOP3.LUT R116, R116, 0x40, R43, 0xf8, !PT ;  /* 0x0000004074747812 */ /* 0x000fe400078ef82b */
[--C-:B------:R-:W-:Y:S02]  /*3c50*/  SHF.R.S32.HI R43, RZ, 0x3, R192.reuse ;  /* 0x00000003ff2b7819 */ /* 0x100fe400000114c0 */
[----:B------:R-:W-:Y:S02]  /*3c60*/  SHF.R.S32.HI R38, RZ, 0x1, R192 ;  /* 0x00000001ff267819 */ /* 0x000fe400000114c0 */
[----:B------:R-:W-:Y:S01]  /*3c70*/  SGXT R43, R43, 0x1 ;  /* 0x000000012b2b781a */ /* 0x000fe20000000200 */
[----:B------:R-:W-:Y:S01]  /*3c80*/  UMOV UR8, 0x400 ;  /* 0x0000040000087882 */ /* 0x000fe20000000000 */
[----:B------:R-:W-:Y:S02]  /*3c90*/  SGXT R38, R38, 0x1 ;  /* 0x000000012626781a */ /* 0x000fe40000000200 */
[----:B------:R-:W-:Y:S01]  /*3ca0*/  LOP3.LUT R43, R43, 0x90, RZ, 0xc0, !PT ;  /* 0x000000902b2b7812 */ /* 0x000fe200078ec0ff */
[----:B0-----:R-:W-:Y:S01]  /*3cb0*/  ULEA UR8, UR9, UR8, 0x18 ;  /* 0x0000000809087291 */ /* 0x001fe2000f8ec03f */
[----:B------:R-:W-:-:S02]  /*3cc0*/  LOP3.LUT R116, R116, 0x120, R38, 0xf8, !PT ;  /* 0x0000012074747812 */ /* 0x000fc400078ef826 */
[----:B------:R-:W-:Y:S02]  /*3cd0*/  LOP3.LUT R43, R43, 0x10, R192, 0x78, !PT ;  /* 0x000000102b2b7812 */ /* 0x000fe400078e78c0 */
[----:B------:R-:W-:Y:S01]  /*3ce0*/  LOP3.LUT R38, R201, 0x7f, RZ, 0xc0, !PT ;  /* 0x0000007fc9267812 */ /* 0x000fe200078ec0ff */
[----:B------:R-:W-:Y:S01]  /*3cf0*/  BAR.SYNC.DEFER_BLOCKING 0x0 ;  /* 0x0000000000007b1d */ /* 0x000fe20000010000 */
[----:B------:R-:W-:Y:S02]  /*3d00*/  LOP3.LUT R116, R116, R43, RZ, 0xfc, !PT ;  /* 0x0000002b74747212 */ /* 0x000fe400078efcff */
[C---:B------:R-:W-:Y:S02]  /*3d10*/  LOP3.LUT R43, R38.reuse, 0x10, RZ, 0x3c, !PT ;  /* 0x00000010262b7812 */ /* 0x040fe400078e3cff */
[----:B------:R-:W-:Y:S01]  /*3d20*/  LOP3.LUT R137, R38, 0x30, RZ, 0x3c, !PT ;  /* 0x0000003026897812 */ /* 0x000fe200078e3cff */
[----:B------:R-:W-:Y:S01]  /*3d30*/  ULEA UR10, UR11, UR10, 0x18 ;  /* 0x0000000a0b0a7291 */ /* 0x000fe2000f8ec03f */
[----:B------:R-:W-:Y:S01]  /*3d40*/  LOP3.LUT R194, R192, 0x7, RZ, 0xc0, !PT ;  /* 0x00000007c0c27812 */ /* 0x000fe200078ec0ff */
[----:B------:R0:W-:Y:S04]  /*3d50*/  STS.U8 [R38+UR8], R36 ;  /* 0x0000002426007988 */ /* 0x0001e80008000008 */
[----:B------:R-:W-:Y:S01]  /*3d60*/  STS.U8 [R38+UR8+0x200], R51 ;  /* 0x0002003326007988 */ /* 0x000fe20008000008 */
[----:B0-----:R-:W-:-:S03]  /*3d70*/  LOP3.LUT R36, R38, 0x20, RZ, 0x3c, !PT ;  /* 0x0000002026247812 */ /* 0x001fc600078e3cff */
[----:B------:R-:W-:Y:S04]  /*3d80*/  STS.U8 [R38+UR8+0x400], R55 ;  /* 0x0004003726007988 */ /* 0x000fe80008000008 */
        /* <DEDUP_REMOVED lines=10> */
[----:B---3--:R-:W-:Y:S04]  /*3e30*/  STS.U8 [R38+UR8+0x1a00], R110 ;  /* 0x001a006e26007988 */ /* 0x008fe80008000008 */
        /* <DEDUP_REMOVED lines=31> */
[----:B------:R-:W-:Y:S01]  /*4030*/  STS.U8 [R36+UR8+0x1b00], R120 ;  /* 0x001b007824007988 */ /* 0x000fe20008000008 */
[C---:B------:R-:W-:Y:S01]  /*4040*/  IMAD.SHL.U32 R197, R192.reuse, 0x2, RZ ;  /* 0x00000002c0c57824 */ /* 0x040fe200078e00ff */
[C---:B------:R-:W-:Y:S01]  /*4050*/  LOP3.LUT R199, R192.reuse, 0x60, RZ, 0xc0, !PT ;  /* 0x00000060c0c77812 */ /* 0x040fe200078ec0ff */
[----:B------:R-:W-:Y:S01]  /*4060*/  IMAD.SHL.U32 R124, R192, 0x8, RZ ;  /* 0x00000008c07c7824 */ /* 0x000fe200078e00ff */
[----:B------:R-:W-:-:S04]  /*4070*/  LEA R45, R194, UR10, 0x6 ;  /* 0x0000000ac22d7c11 */ /* 0x000fc8000f8e30ff */
[----:B------:R-:W-:Y:S01]  /*4080*/  LOP3.LUT R124, R124, 0x30, R197, 0x48, !PT ;  /* 0x000000307c7c7812 */ /* 0x000fe200078e48c5 */
[----:B------:R-:W-:Y:S01]  /*4090*/  IMAD R45, R199, 0x10, R45 ;  /* 0x00000010c72d7824 */ /* 0x000fe200078e022d */
[----:B----4-:R-:W-:Y:S04]  /*40a0*/  STS.U8 [R36+UR8+0x1f00], R122 ;  /* 0x001f007a24007988 */ /* 0x010fe80008000008 */
[----:B-----5:R-:W-:Y:S04]  /*40b0*/  STS.U8 [R36+UR8+0x1d00], R121 ;  /* 0x001d007924007988 */ /* 0x020fe80008000008 */
        /* <DEDUP_REMOVED lines=15> */
[----:B--2---:R-:W-:Y:S01]  /*41b0*/  STS.U8 [R137+UR8+0x1f80], R48 ;  /* 0x001f803089007988 */ /* 0x004fe20008000008 */
[----:B------:R-:W-:Y:S01]  /*41c0*/  BAR.SYNC.DEFER_BLOCKING 0x0 ;  /* 0x0000000000007b1d */ /* 0x000fe20000010000 */
[----:B------:R-:W-:Y:S01]  /*41d0*/  IMAD.IADD R124, R124, 0x1, R45 ;  /* 0x000000017c7c7824 */ /* 0x000fe200078e022d */
[----:B------:R-:W-:-:S04]  /*41e0*/  LOP3.LUT R176, R116, 0x20, RZ, 0x3c, !PT ;  /* 0x0000002074b07812 */ /* 0x000fc800078e3cff */
[----:B------:R-:W0:Y:S04]  /*41f0*/  LDSM.16.M88.4 R44, [R124] ;  /* 0x000000007c2c783b */ /* 0x000e280000000200 */
[----:B------:R-:W1:Y:S04]  /*4200*/  LDSM.16.MT88.4 R132, [R116+UR10+0x2000] ;  /* 0x0020000a7484783b */ /* 0x000e680008004200 */
[----:B------:R-:W2:Y:S04]  /*4210*/  LDSM.16.MT88.4 R60, [R116+UR10+0x2400] ;  /* 0x0024000a743c783b */ /* 0x000ea80008004200 */
[----:B------:R-:W3:Y:S04]  /*4220*/  LDSM.16.MT88.4 R52, [R176+UR10+0x2000] ;  /* 0x0020000ab034783b */ /* 0x000ee80008004200 */
[----:B------:R-:W4:Y:S04]  /*4230*/  LDSM.16.MT88.4 R56, [R176+UR10+0x2400] ;  /* 0x0024000ab038783b */ /* 0x000f280008004200 */
[----:B------:R-:W5:Y:S04]  /*4240*/  LDSM.16.M88.4 R40, [R124+0x800] ;  /* 0x000800007c28783b */ /* 0x000f680000000200 */
[----:B------:R-:W5:Y:S04]  /*4250*/  LDSM.16.M88.4 R48, [R124+0x1000] ;  /* 0x001000007c30783b */ /* 0x000f680000000200 */
[----:B------:R-:W5:Y:S01]  /*4260*/  LDSM.16.M88.4 R124, [R124+0x1800] ;  /* 0x001800007c7c783b */ /* 0x000f620000000200 */
[----:B0-----:R-:W-:-:S02]  /*4270*/  F2FP.F16.E4M3.UNPACK_B R76, R44 ;  /* 0x0000002cff4c723e */ /* 0x001fc400020006ff */
[----:B------:R-:W-:Y:S01]  /*4280*/  F2FP.F16.E4M3.UNPACK_B R77, R45 ;  /* 0x0000002dff4d723e */ /* 0x000fe200020006ff */
[----:B-1----:R-:W-:Y:S02]  /*4290*/  IMAD.MOV.U32 R68, RZ, RZ, R132 ;  /* 0x000000ffff447224 */ /* 0x002fe400078e0084 */
[----:B------:R-:W-:Y:S02]  /*42a0*/  IMAD.MOV.U32 R69, RZ, RZ, R134 ;  /* 0x000000ffff457224 */ /* 0x000fe400078e0086 */
[----:B--2---:R-:W-:Y:S02]  /*42b0*/  IMAD.MOV.U32 R70, RZ, RZ, R60 ;  /* 0x000000ffff467224 */ /* 0x004fe400078e003c */
[----:B------:R-:W-:Y:S02]  /*42c0*/  IMAD.MOV.U32 R71, RZ, RZ, R62 ;  /* 0x000000ffff477224 */ /* 0x000fe400078e003e */
[----:B---3--:R-:W-:Y:S02]  /*42d0*/  IMAD.MOV.U32 R64, RZ, RZ, R52 ;  /* 0x000000ffff407224 */ /* 0x008fe400078e0034 */
[----:B------:R-:W-:-:S02]  /*42e0*/  IMAD.MOV.U32 R65, RZ, RZ, R54 ;  /* 0x000000ffff417224 */ /* 0x000fc400078e0036 */
[----:B----4-:R-:W-:Y:S02]  /*42f0*/  IMAD.MOV.U32 R66, RZ, RZ, R56 ;  /* 0x000000ffff427224 */ /* 0x010fe400078e0038 */
[----:B------:R-:W-:Y:S01]  /*4300*/  IMAD.MOV.U32 R67, RZ, RZ, R58 ;  /* 0x000000ffff437224 */ /* 0x000fe200078e003a */
[----:B-----5:R-:W-:Y:S02]  /*4310*/  F2FP.F16.E4M3.UNPACK_B R92, R40 ;  /* 0x00000028ff5c723e */ /* 0x020fe400020006ff */
[----:B------:R-:W-:Y:S01]  /*4320*/  F2FP.F16.E4M3.UNPACK_B R93, R41 ;  /* 0x00000029ff5d723e */ /* 0x000fe200020006ff */
[----:B------:R-:W-:Y:S01]  /*4330*/  HMMA.16816.F32 R108, R68, R76, RZ ;  /* 0x0000004c446c723c */ /* 0x000fe200000018ff */
[----:B------:R-:W-:Y:S01]  /*4340*/  F2FP.F16.E4M3.UNPACK_B R128, R48 ;  /* 0x00000030ff80723e */ /* 0x000fe200020006ff */
[----:B------:R-:W-:Y:S01]  /*4350*/  IMAD.MOV.U32 R94, RZ, RZ, R60 ;  /* 0x000000ffff5e7224 */ /* 0x000fe200078e003c */
[----:B------:R-:W-:Y:S01]  /*4360*/  F2FP.F16.E4M3.UNPACK_B R129, R49 ;  /* 0x00000031ff81723e */ /* 0x000fe200020006ff */
[----:B------:R-:W-:-:S02]  /*4370*/  IMAD.MOV.U32 R95, RZ, RZ, R62 ;  /* 0x000000ffff5f7224 */ /* 0x000fc400078e003e */
[----:B------:R-:W-:Y:S06]  /*4380*/  HMMA.16816.F32 R76, R64, R76, RZ ;  /* 0x0000004c404c723c */ /* 0x000fec00000018ff */
[-C--:B------:R-:W-:Y:S06]  /*4390*/  HMMA.16816.F32 R104, R68, R92.reuse, RZ ;  /* 0x0000005c4468723c */ /* 0x080fec00000018ff */
[----:B------:R-:W-:Y:S07]  /*43a0*/  HMMA.16816.F32 R64, R64, R92, RZ ;  /* 0x0000005c4040723c */ /* 0x000fee00000018ff */
[----:B------:R-:W-:-:S02]  /*43b0*/  IMAD.MOV.U32 R92, RZ, RZ, R132 ;  /* 0x000000ffff5c7224 */ /* 0x000fc400078e0084 */
[----:B------:R-:W-:Y:S02]  /*43c0*/  IMAD.MOV.U32 R93, RZ, RZ, R134 ;  /* 0x000000ffff5d7224 */ /* 0x000fe400078e0086 */
[----:B------:R-:W-:Y:S02]  /*43d0*/  IMAD.MOV.U32 R100, RZ, RZ, R132 ;  /* 0x000000ffff647224 */ /* 0x000fe400078e0084 */
[----:B------:R-:W-:Y:S02]  /*43e0*/  IMAD.MOV.U32 R101, RZ, RZ, R134 ;  /* 0x000000ffff657224 */ /* 0x000fe400078e0086 */
[----:B------:R-:W-:Y:S01]  /*43f0*/  IMAD.MOV.U32 R102, RZ, RZ, R60 ;  /* 0x000000ffff667224 */ /* 0x000fe200078e003c */
[----:B------:R-:W-:Y:S01]  /*4400*/  HMMA.16816.F32 R96, R92, R128, RZ ;  /* 0x000000805c60723c */ /* 0x000fe200000018ff */
[----:B------:R-:W-:Y:S02]  /*4410*/  IMAD.MOV.U32 R103, RZ, RZ, R62 ;  /* 0x000000ffff677224 */ /* 0x000fe400078e003e */
[----:B------:R-:W-:-:S02]  /*4420*/  IMAD.MOV.U32 R120, RZ, RZ, R52 ;  /* 0x000000ffff787224 */ /* 0x000fc400078e0034 */
[----:B------:R-:W-:Y:S02]  /*4430*/  IMAD.MOV.U32 R121, RZ, RZ, R54 ;  /* 0x000000ffff797224 */ /* 0x000fe400078e0036 */
[----:B------:R-:W-:Y:S01]  /*4440*/  F2FP.F16.E4M3.UNPACK_B R92, R124 ;  /* 0x0000007cff5c723e */ /* 0x000fe200020006ff */
[----:B------:R-:W-:Y:S01]  /*4450*/  IMAD.MOV.U32 R122, RZ, RZ, R56 ;  /* 0x000000ffff7a7224 */ /* 0x000fe200078e0038 */
[----:B------:R-:W-:Y:S01]  /*4460*/  F2FP.F16.E4M3.UNPACK_B R93, R125 ;  /* 0x0000007dff5d723e */ /* 0x000fe200020006ff */
[----:B------:R-:W-:Y:S01]  /*4470*/  IMAD.MOV.U32 R123, RZ, RZ, R58 ;  /* 0x000000ffff7b7224 */ /* 0x000fe200078e003a */
[----:B------:R-:W-:Y:S01]  /*4480*/  F2FP.F16.E4M3.UNPACK_B R44, R44.H1 ;  /* 0x0000002cff2c723e */ /* 0x000fe200030006ff */
[----:B------:R-:W-:Y:S01]  /*4490*/  IMAD.MOV.U32 R68, RZ, RZ, R52 ;  /* 0x000000ffff447224 */ /* 0x000fe200078e0034 */
[----:B------:R-:W-:Y:S01]  /*44a0*/  F2FP.F16.E4M3.UNPACK_B R45, R45.H1 ;  /* 0x0000002dff2d723e */ /* 0x000fe200030006ff */
[----:B------:R-:W-:Y:S02]  /*44b0*/  IMAD.MOV.U32 R69, RZ, RZ, R54 ;  /* 0x000000ffff457224 */ /* 0x000fe400078e0036 */
[----:B------:R-:W-:Y:S01]  /*44c0*/  IMAD.MOV.U32 R70, RZ, RZ, R56 ;  /* 0x000000ffff467224 */ /* 0x000fe200078e0038 */
[----:B------:R-:W-:Y:S01]  /*44d0*/  HMMA.16816.F32 R100, R100, R92, RZ ;  /* 0x0000005c6464723c */ /* 0x000fe200000018ff */
[----:B------:R-:W-:-:S02]  /*44e0*/  IMAD.MOV.U32 R71, RZ, RZ, R58 ;  /* 0x000000ffff477224 */ /* 0x000fc400078e003a */
[----:B------:R-:W-:Y:S02]  /*44f0*/  IMAD.MOV.U32 R94, RZ, RZ, R57 ;  /* 0x000000ffff5e7224 */ /* 0x000fe400078e0039 */
[----:B------:R-:W-:Y:S01]  /*4500*/  IMAD.MOV.U32 R95, RZ, RZ, R59 ;  /* 0x000000ffff5f7224 */ /* 0x000fe200078e003b */
[----:B------:R-:W-:Y:S07]  /*4510*/  HMMA.16816.F32 R120, R120, R92, RZ ;  /* 0x0000005c7878723c */ /* 0x000fee00000018ff */
[----:B------:R-:W-:-:S02]  /*4520*/  IMAD.MOV.U32 R92, RZ, RZ, R53 ;  /* 0x000000ffff5c7224 */ /* 0x000fc400078e0035 */
[----:B------:R-:W-:Y:S01]  /*4530*/  IMAD.MOV.U32 R93, RZ, RZ, R55 ;  /* 0x000000ffff5d7224 */ /* 0x000fe200078e0037 */
[----:B------:R-:W-:Y:S01]  /*4540*/  HMMA.16816.F32 R128, R68, R128, RZ ;  /* 0x000000804480723c */ /* 0x000fe200000018ff */
[----:B------:R-:W-:Y:S01]  /*4550*/  F2FP.F16.E4M3.UNPACK_B R40, R40.H1 ;  /* 0x00000028ff28723e */ /* 0x000fe200030006ff */
[----:B------:R-:W-:Y:S01]  /*4560*/  IMAD.MOV.U32 R112, RZ, RZ, R53 ;  /* 0x000000ffff707224 */ /* 0x000fe200078e0035 */
[----:B------:R-:W-:Y:S01]  /*4570*/  F2FP.F16.E4M3.UNPACK_B R41, R41.H1 ;  /* 0x00000029ff29723e */ /* 0x000fe200030006ff */
[----:B------:R-:W-:Y:S01]  /*4580*/  IMAD.MOV.U32 R113, RZ, RZ, R55 ;  /* 0x000000ffff717224 */ /* 0x000fe200078e0037 */
[----:B------:R-:W-:Y:S01]  /*4590*/  F2FP.F16.E4M3.UNPACK_B R48, R48.H1 ;  /* 0x00000030ff30723e */ /* 0x000fe200030006ff */
[----:B------:R-:W-:Y:S01]  /*45a0*/  HMMA.16816.F32 R76, R92, R44, R76 ;  /* 0x0000002c5c4c723c */ /* 0x000fe2000000184c */
[----:B------:R-:W-:Y:S01]  /*45b0*/  IMAD.MOV.U32 R68, RZ, RZ, R133 ;  /* 0x000000ffff447224 */ /* 0x000fe200078e0085 */
[----:B------:R-:W-:Y:S01]  /*45c0*/  F2FP.F16.E4M3.UNPACK_B R49, R49.H1 ;  /* 0x00000031ff31723e */ /* 0x000fe200030006ff */
[----:B------:R-:W-:-:S02]  /*45d0*/  IMAD.MOV.U32 R69, RZ, RZ, R135 ;  /* 0x000000ffff457224 */ /* 0x000fc400078e0087 */
[----:B------:R-:W-:Y:S02]  /*45e0*/  IMAD.MOV.U32 R70, RZ, RZ, R61 ;  /* 0x000000ffff467224 */ /* 0x000fe400078e003d */
[----:B------:R-:W-:Y:S02]  /*45f0*/  IMAD.MOV.U32 R71, RZ, RZ, R63 ;  /* 0x000000ffff477224 */ /* 0x000fe400078e003f */
[----:B------:R-:W-:Y:S02]  /*4600*/  IMAD.MOV.U32 R92, RZ, RZ, R133 ;  /* 0x000000ffff5c7224 */ /* 0x000fe400078e0085 */
[----:B------:R-:W-:Y:S02]  /*4610*/  IMAD.MOV.U32 R93, RZ, RZ, R135 ;  /* 0x000000ffff5d7224 */ /* 0x000fe400078e0087 */
[----:B------:R-:W-:Y:S02]  /*4620*/  IMAD.MOV.U32 R94, RZ, RZ, R61 ;  /* 0x000000ffff5e7224 */ /* 0x000fe400078e003d */
[----:B------:R-:W-:-:S02]  /*4630*/  IMAD.MOV.U32 R114, RZ, RZ, R57 ;  /* 0x000000ffff727224 */ /* 0x000fc400078e0039 */
[----:B------:R-:W-:Y:S02]  /*4640*/  IMAD.MOV.U32 R115, RZ, RZ, R59 ;  /* 0x000000ffff737224 */ /* 0x000fe400078e003b */
[----:B------:R-:W-:Y:S01]  /*4650*/  IMAD.MOV.U32 R95, RZ, RZ, R63 ;  /* 0x000000ffff5f7224 */ /* 0x000fe200078e003f */
[C---:B------:R-:W-:Y:S06]  /*4660*/  HMMA.16816.F32 R108, R68.reuse, R44, R108 ;  /* 0x0000002c446c723c */ /* 0x040fec000000186c */
[-C--:B------:R-:W-:Y:S01]  /*4670*/  HMMA.16816.F32 R104, R68, R40.reuse, R104 ;  /* 0x000000284468723c */ /* 0x080fe20000001868 */
[----:B------:R-:W0:Y:S04]  /*4680*/  LDSM.16.MT88.4 R68, [R116+UR10+0x2800] ;  /* 0x0028000a7444783b */ /* 0x000e280008004200 */
[----:B------:R-:W1:Y:S01]  /*4690*/  LDSM.16.MT88.4 R116, [R116+UR10+0x2c00] ;  /* 0x002c000a7474783b */ /* 0x000e620008004200 */
[----:B------:R-:W-:Y:S03]  /*46a0*/  HMMA.16816.F32 R64, R112, R40, R64 ;  /* 0x000000287040723c */ /* 0x000fe60000001840 */
[----:B------:R-:W2:Y:S03]  /*46b0*/  LDSM.16.MT88.4 R112, [R176+UR10+0x2c00] ;  /* 0x002c000ab070783b */ /* 0x000ea60008004200 */
[----:B------:R-:W-:Y:S01]  /*46c0*/  HMMA.16816.F32 R96, R92, R48, R96 ;  /* 0x000000305c60723c */ /* 0x000fe20000001860 */
[----:B------:R3:W4:Y:S01]  /*46d0*/  LDSM.16.MT88.4 R92, [R176+UR10+0x2800] ;  /* 0x0028000ab05c783b */ /* 0x0007220008004200 */
[----:B------:R-:W-:-:S02]  /*46e0*/  IMAD.MOV.U32 R132, RZ, RZ, R133 ;  /* 0x000000ffff847224 */ /* 0x000fc400078e0085 */
[----:B------:R-:W-:Y:S02]  /*46f0*/  IMAD.MOV.U32 R133, RZ, RZ, R135 ;  /* 0x000000ffff857224 */ /* 0x000fe400078e0087 */
[----:B------:R-:W-:Y:S02]  /*4700*/  IMAD.MOV.U32 R134, RZ, RZ, R61 ;  /* 0x000000ffff867224 */ /* 0x000fe400078e003d */
[----:B------:R-:W-:Y:S02]  /*4710*/  IMAD.MOV.U32 R135, RZ, RZ, R63 ;  /* 0x000000ffff877224 */ /* 0x000fe400078e003f */
[----:B------:R-:W-:Y:S02]  /*4720*/  IMAD.MOV.U32 R60, RZ, RZ, R53 ;  /* 0x000000ffff3c7224 */ /* 0x000fe400078e0035 */
[----:B------:R-:W-:Y:S02]  /*4730*/  IMAD.MOV.U32 R62, RZ, RZ, R57 ;  /* 0x000000ffff3e7224 */ /* 0x000fe400078e0039 */
[----:B------:R-:W-:Y:S01]  /*4740*/  IMAD.MOV.U32 R52, RZ, RZ, R53 ;  /* 0x000000ffff347224 */ /* 0x000fe200078e0035 */
[----:B------:R-:W-:Y:S01]  /*4750*/  F2FP.F16.E4M3.UNPACK_B R124, R124.H1 ;  /* 0x0000007cff7c723e */ /* 0x000fe200030006ff */
[----:B------:R-:W-:Y:S01]  /*4760*/  IMAD.MOV.U32 R61, RZ, RZ, R55 ;  /* 0x000000ffff3d7224 */ /* 0x000fe200078e0037 */
[----:B------:R-:W-:Y:S01]  /*4770*/  F2FP.F16.E4M3.UNPACK_B R125, R125.H1 ;  /* 0x0000007dff7d723e */ /* 0x000fe200030006ff */
[----:B------:R-:W-:Y:S01]  /*4780*/  IMAD.MOV.U32 R63, RZ, RZ, R59 ;  /* 0x000000ffff3f7224 */ /* 0x000fe200078e003b */
[----:B------:R-:W-:Y:S01]  /*4790*/  F2FP.F16.E4M3.UNPACK_B R40, R46 ;  /* 0x0000002eff28723e */ /* 0x000fe200020006ff */
[----:B------:R-:W-:Y:S01]  /*47a0*/  IMAD.MOV.U32 R53, RZ, RZ, R55 ;  /* 0x000000ffff357224 */ /* 0x000fe200078e0037 */
[----:B------:R-:W-:Y:S01]  /*47b0*/  F2FP.F16.E4M3.UNPACK_B R41, R47 ;  /* 0x0000002fff29723e */ /* 0x000fe200020006ff */
[----:B------:R-:W-:Y:S01]  /*47c0*/  IMAD.MOV.U32 R54, RZ, RZ, R57 ;  /* 0x000000ffff367224 */ /* 0x000fe200078e0039 */
[----:B------:R-:W-:Y:S01]  /*47d0*/  F2FP.F16.E4M3.UNPACK_B R44, R42 ;  /* 0x0000002aff2c723e */ /* 0x000fe200020006ff */
[----:B------:R-:W-:Y:S01]  /*47e0*/  IMAD.MOV.U32 R55, RZ, RZ, R59 ;  /* 0x000000ffff377224 */ /* 0x000fe200078e003b */
[----:B------:R-:W-:Y:S01]  /*47f0*/  HMMA.16816.F32 R128, R60, R48, R128 ;  /* 0x000000303c80723c */ /* 0x000fe20000001880 */
[----:B------:R-:W-:-:S02]  /*4800*/  F2FP.F16.E4M3.UNPACK_B R45, R43 ;  /* 0x0000002bff2d723e */ /* 0x000fc400020006ff */
[----:B------:R-:W-:Y:S01]  /*4810*/  LOP3.LUT R203, R192, 0x7f, RZ, 0xc0, !PT ;  /* 0x0000007fc0cb7812 */ /* 0x000fe200078ec0ff */
[----:B0-----:R-:W-:Y:S01]  /*4820*/  IMAD.MOV.U32 R56, RZ, RZ, R68 ;  /* 0x000000ffff387224 */ /* 0x001fe200078e0044 */
[----:B------:R-:W-:Y:S01]  /*4830*/  USHF.R.S32.HI UR9, URZ, 0x1f, UR5 ;  /* 0x0000001f3f097899 */ /* 0x000fe20008011405 */
[----:B------:R-:W-:Y:S01]  /*4840*/  IMAD.MOV.U32 R57, RZ, RZ, R70 ;  /* 0x000000ffff397224 */ /* 0x000fe200078e0046 */
[----:B---3--:R-:W3:Y:S01]  /*4850*/  LDL R176, [R1+0xc0] ;  /* 0x0000c00001b07983 */ /* 0x008ee20000100800 */
[----:B-1----:R-:W-:Y:S02]  /*4860*/  IMAD.MOV.U32 R58, RZ, RZ, R116 ;  /* 0x000000ffff3a7224 */ /* 0x002fe400078e0074 */
[----:B------:R-:W-:Y:S02]  /*4870*/  IMAD.MOV.U32 R59, RZ, RZ, R118 ;  /* 0x000000ffff3b7224 */ /* 0x000fe400078e0076 */
[----:B--2---:R-:W-:Y:S02]  /*4880*/  IMAD.MOV.U32 R62, RZ, RZ, R112 ;  /* 0x000000ffff3e7224 */ /* 0x004fe400078e0070 */
[----:B------:R-:W-:-:S02]  /*4890*/  IMAD.MOV.U32 R63, RZ, RZ, R114 ;  /* 0x000000ffff3f7224 */ /* 0x000fc400078e0072 */
[----:B----4-:R-:W-:Y:S02]  /*48a0*/  IMAD.MOV.U32 R60, RZ, RZ, R92 ;  /* 0x000000ffff3c7224 */ /* 0x010fe400078e005c */
[----:B------:R-:W-:Y:S01]  /*48b0*/  IMAD.MOV.U32 R61, RZ, RZ, R94 ;  /* 0x000000ffff3d7224 */ /* 0x000fe200078e005e */
[-C--:B------:R-:W-:Y:S06]  /*48c0*/  HMMA.16816.F32 R52, R52, R124.reuse, R120 ;  /* 0x0000007c3434723c */ /* 0x080fec0000001878 */
[----:B------:R-:W-:Y:S06]  /*48d0*/  HMMA.16816.F32 R100, R132, R124, R100 ;  /* 0x0000007c8464723c */ /* 0x000fec0000001864 */
[-C--:B------:R-:W-:Y:S06]  /*48e0*/  HMMA.16816.F32 R108, R56, R40.reuse, R108 ;  /* 0x00000028386c723c */ /* 0x080fec000000186c */
[----:B------:R-:W-:Y:S06]  /*48f0*/  HMMA.16816.F32 R76, R60, R40, R76 ;  /* 0x000000283c4c723c */ /* 0x000fec000000184c */
[----:B------:R-:W-:Y:S01]  /*4900*/  HMMA.16816.F32 R104, R56, R44, R104 ;  /* 0x0000002c3868723c */ /* 0x000fe20000001868 */
[----:B------:R-:W-:-:S02]  /*4910*/  F2FP.F16.E4M3.UNPACK_B R40, R50 ;  /* 0x00000032ff28723e */ /* 0x000fc400020006ff */
[----:B------:R-:W-:Y:S01]  /*4920*/  LOP3.LUT R48, R201, 0x60, RZ, 0xc0, !PT ;  /* 0x00000060c9307812 */ /* 0x000fe200078ec0ff */
[----:B------:R-:W-:Y:S01]  /*4930*/  IMAD.MOV.U32 R49, RZ, RZ, R71 ;  /* 0x000000ffff317224 */ /* 0x000fe200078e0047 */
[----:B------:R-:W-:Y:S01]  /*4940*/  F2FP.F16.E4M3.UNPACK_B R41, R51 ;  /* 0x00000033ff29723e */ /* 0x000fe200020006ff */
[----:B------:R-:W-:Y:S01]  /*4950*/  HMMA.16816.F32 R64, R60, R44, R64 ;  /* 0x0000002c3c40723c */ /* 0x000fe20000001840 */
[----:B------:R-:W-:Y:S01]  /*4960*/  F2FP.F16.E4M3.UNPACK_B R120, R42.H1 ;  /* 0x0000002aff78723e */ /* 0x000fe200030006ff */
[----:B------:R-:W2:Y:S04]  /*4970*/  LDL R122, [R1+0x44] ;  /* 0x00004400017a7983 */ /* 0x000ea80000100800 */
[----:B------:R-:W-:Y:S01]  /*4980*/  HMMA.16816.F32 R96, R56, R40, R96 ;  /* 0x000000283860723c */ /* 0x000fe20000001860 */
[----:B------:R-:W-:Y:S01]  /*4990*/  F2FP.F16.E4M3.UNPACK_B R121, R43.H1 ;  /* 0x0000002bff79723e */ /* 0x000fe200030006ff */
[----:B------:R-:W4:Y:S04]  /*49a0*/  LDL R123, [R1+0x90] ;  /* 0x00009000017b7983 */ /* 0x000f280000100800 */
[----:B------:R-:W5:Y:S01]  /*49b0*/  LDL R124, [R1+0x98] ;  /* 0x00009800017c7983 */ /* 0x000f620000100800 */
[----:B------:R-:W-:-:S02]  /*49c0*/  IMAD.MOV.U32 R56, RZ, RZ, R92 ;  /* 0x000000ffff387224 */ /* 0x000fc400078e005c */
[----:B------:R-:W-:Y:S01]  /*49d0*/  IMAD.MOV.U32 R57, RZ, RZ, R94 ;  /* 0x000000ffff397224 */ /* 0x000fe200078e005e */
[----:B------:R-:W3:Y:S01]  /*49e0*/  LDL R125, [R1+0xa0] ;  /* 0x0000a000017d7983 */ /* 0x000ee20000100800 */
[----:B------:R-:W-:Y:S02]  /*49f0*/  IMAD.MOV.U32 R58, RZ, RZ, R112 ;  /* 0x000000ffff3a7224 */ /* 0x000fe400078e0070 */
[----:B------:R-:W-:Y:S01]  /*4a00*/  IMAD.MOV.U32 R59, RZ, RZ, R114 ;  /* 0x000000ffff3b7224 */ /* 0x000fe200078e0072 */
[----:B------:R-:W-:Y:S01]  /*4a10*/  F2FP.F16.E4M3.UNPACK_B R44, R126 ;  /* 0x0000007eff2c723e */ /* 0x000fe200020006ff */
[----:B------:R-:W-:Y:S01]  /*4a20*/  IMAD.MOV.U32 R42, RZ, RZ, R112 ;  /* 0x000000ffff2a7224 */ /* 0x000fe200078e0070 */
[----:B------:R-:W-:Y:S01]  /*4a30*/  F2FP.F16.E4M3.UNPACK_B R45, R127 ;  /* 0x0000007fff2d723e */ /* 0x000fe200020006ff */
[----:B------:R-:W-:Y:S01]  /*4a40*/  IMAD.MOV.U32 R43, RZ, RZ, R114 ;  /* 0x000000ffff2b7224 */ /* 0x000fe200078e0072 */
[----:B------:R-:W3:Y:S02]  /*4a50*/  LDL R132, [R1+0xd8] ;  /* 0x0000d80001847983 */ /* 0x000ee40000100800 */
[----:B------:R-:W-:Y:S01]  /*4a60*/  HMMA.16816.F32 R128, R56, R40, R128 ;  /* 0x000000283880723c */ /* 0x000fe20000001880 */
[----:B------:R-:W-:Y:S01]  /*4a70*/  IMAD.MOV.U32 R60, RZ, RZ, R68 ;  /* 0x000000ffff3c7224 */ /* 0x000fe200078e0044 */
[----:B------:R-:W3:Y:S01]  /*4a80*/  LDL R133, [R1+0xe0] ;  /* 0x0000e00001857983 */ /* 0x000ee20000100800 */
[----:B------:R-:W-:-:S02]  /*4a90*/  IMAD.MOV.U32 R61, RZ, RZ, R70 ;  /* 0x000000ffff3d7224 */ /* 0x000fc400078e0046 */
[----:B------:R-:W-:Y:S01]  /*4aa0*/  IMAD.MOV.U32 R62, RZ, RZ, R116 ;  /* 0x000000ffff3e7224 */ /* 0x000fe200078e0074 */
[----:B------:R-:W3:Y:S01]  /*4ab0*/  LDL R134, [R1+0xe8] ;  /* 0x0000e80001867983 */ /* 0x000ee20000100800 */
[----:B------:R-:W-:Y:S02]  /*4ac0*/  IMAD.MOV.U32 R40, RZ, RZ, R92 ;  /* 0x000000ffff287224 */ /* 0x000fe400078e005c */
[----:B------:R-:W-:Y:S01]  /*4ad0*/  IMAD.MOV.U32 R41, RZ, RZ, R94 ;  /* 0x000000ffff297224 */ /* 0x000fe200078e005e */
[----:B------:R-:W3:Y:S01]  /*4ae0*/  LDL R135, [R1+0xf0] ;  /* 0x0000f00001877983 */ /* 0x000ee20000100800 */
[----:B------:R-:W-:Y:S01]  /*4af0*/  IMAD.MOV.U32 R63, RZ, RZ, R118 ;  /* 0x000000ffff3f7224 */ /* 0x000fe200078e0076 */
[----:B------:R-:W-:Y:S01]  /*4b00*/  LOP3.LUT R68, R201, 0x3, RZ, 0xc0, !PT ;  /* 0x00000003c9447812 */ /* 0x000fe200078ec0ff */
[----:B------:R-:W-:Y:S01]  /*4b10*/  IMAD.MOV.U32 R56, RZ, RZ, R69 ;  /* 0x000000ffff387224 */ /* 0x000fe200078e0045 */
[----:B------:R-:W-:Y:S01]  /*4b20*/  F2FP.F16.E4M3.UNPACK_B R126, R126.H1 ;  /* 0x0000007eff7e723e */ /* 0x000fe200030006ff */
[----:B------:R-:W-:Y:S01]  /*4b30*/  IMAD.MOV.U32 R57, RZ, RZ, R71 ;  /* 0x000000ffff397224 */ /* 0x000fe200078e0047 */
[-C--:B------:R-:W-:Y:S01]  /*4b40*/  HMMA.16816.F32 R40, R40, R44.reuse, R52 ;  /* 0x0000002c2828723c */ /* 0x080fe20000001834 */
[----:B------:R-:W-:Y:S01]  /*4b50*/  IMAD.MOV.U32 R58, RZ, RZ, R117 ;  /* 0x000000ffff3a7224 */ /* 0x000fe200078e0075 */
[----:B------:R-:W-:Y:S01]  /*4b60*/  F2FP.F16.E4M3.UNPACK_B R127, R127.H1 ;  /* 0x0000007fff7f723e */ /* 0x000fe200030006ff */
[----:B------:R-:W-:Y:S01]  /*4b70*/  IMAD.MOV.U32 R59, RZ, RZ, R119 ;  /* 0x000000ffff3b7224 */ /* 0x000fe200078e0077 */
[----:B------:R-:W2:Y:S02]  /*4b80*/  LDL R112, [R1+0x38] ;  /* 0x0000380001707983 */ /* 0x000ea40000100800 */
[----:B------:R-:W-:Y:S01]  /*4b90*/  HMMA.16816.F32 R60, R60, R44, R100 ;  /* 0x0000002c3c3c723c */ /* 0x000fe20000001864 */
[----:B------:R-:W-:Y:S01]  /*4ba0*/  F2FP.F16.E4M3.UNPACK_B R54, R46.H1 ;  /* 0x0000002eff36723e */ /* 0x000fe200030006ff */
[----:B------:R-:W-:Y:S01]  /*4bb0*/  IMAD.MOV.U32 R46, RZ, RZ, R113 ;  /* 0x000000ffff2e7224 */ /* 0x000fe200078e0071 */
[----:B------:R-:W-:Y:S01]  /*4bc0*/  F2FP.F16.E4M3.UNPACK_B R55, R47.H1 ;  /* 0x0000002fff37723e */ /* 0x000fe200030006ff */
[----:B------:R-:W-:Y:S01]  /*4bd0*/  IMAD.MOV.U32 R47, RZ, RZ, R115 ;  /* 0x000000ffff2f7224 */ /* 0x000fe200078e0073 */
[----:B------:R-:W4:Y:S01]  /*4be0*/  LDL R114, [R1+0x48] ;  /* 0x0000480001727983 */ /* 0x000f220000100800 */
[----:B------:R-:W-:-:S02]  /*4bf0*/  IMAD.SHL.U32 R68, R68, 0x2, RZ ;  /* 0x0000000244447824 */ /* 0x000fc400078e00ff */
[----:B------:R-:W-:Y:S01]  /*4c00*/  IMAD.MOV.U32 R44, RZ, RZ, R93 ;  /* 0x000000ffff2c7224 */ /* 0x000fe200078e005d */
[----:B------:R-:W5:Y:S01]  /*4c10*/  LDL R116, [R1+0x58] ;  /* 0x0000580001747983 */ /* 0x000f620000100800 */
[----:B------:R-:W-:Y:S01]  /*4c20*/  IMAD.MOV.U32 R45, RZ, RZ, R95 ;  /* 0x000000ffff2d7224 */ /* 0x000fe200078e005f */
[-C--:B------:R-:W-:Y:S01]  /*4c30*/  HMMA.16816.F32 R104, R56, R120.reuse, R104 ;  /* 0x000000783868723c */ /* 0x080fe20000001868 */
[----:B------:R-:W-:Y:S01]  /*4c40*/  LEA.HI R68, R48, R68, RZ, 0x1e ;  /* 0x0000004430447211 */ /* 0x000fe200078ff0ff */
[----:B------:R-:W-:Y:S01]  /*4c50*/  IMAD.MOV.U32 R48, RZ, RZ, R69 ;  /* 0x000000ffff307224 */ /* 0x000fe200078e0045 */
[----:B------:R-:W-:Y:S01]  /*4c60*/  F2FP.F16.E4M3.UNPACK_B R52, R50.H1 ;  /* 0x00000032ff34723e */ /* 0x000fe200030006ff */
[----:B------:R-:W-:Y:S01]  /*4c70*/  IMAD.MOV.U32 R50, RZ, RZ, R117 ;  /* 0x000000ffff327224 */ /* 0x000fe200078e0075 */
[----:B------:R-:W-:Y:S01]  /*4c80*/  F2FP.F16.E4M3.UNPACK_B R53, R51.H1 ;  /* 0x00000033ff35723e */ /* 0x000fe200030006ff */
[----:B------:R-:W-:Y:S01]  /*4c90*/  IMAD.MOV.U32 R51, RZ, RZ, R119 ;  /* 0x000000ffff337224 */ /* 0x000fe200078e0077 */
[----:B------:R-:W-:Y:S01]  /*4ca0*/  HMMA.16816.F32 R64, R44, R120, R64 ;  /* 0x000000782c40723c */ /* 0x000fe20000001840 */
[----:B------:R-:W-:Y:S01]  /*4cb0*/  VIADD R56, R68, UR6 ;  /* 0x0000000644387c36 */ /* 0x000fe20008000000 */
[----:B------:R-:W-:Y:S01]  /*4cc0*/  SHF.R.U32.HI R101, RZ, 0x3, R203 ;  /* 0x00000003ff657819 */ /* 0x000fe200000116cb */
[----:B------:R-:W3:Y:S03]  /*4cd0*/  LDL R120, [R1+0x34] ;  /* 0x0000340001787983 */ /* 0x000ee60000100800 */
[-C--:B------:R-:W-:Y:S01]  /*4ce0*/  HMMA.16816.F32 R108, R48, R54.reuse, R108 ;  /* 0x00000036306c723c */ /* 0x080fe2000000186c */
[C---:B------:R-:W-:Y:S01]  /*4cf0*/  VIADD R57, R56.reuse, 0x20 ;  /* 0x0000002038397836 */ /* 0x040fe20000000000 */
[----:B------:R-:W5:Y:S04]  /*4d00*/  LDL R121, [R1+0x3c] ;  /* 0x00003c0001797983 */ /* 0x000f680000100800 */
[----:B------:R-:W-:Y:S01]  /*4d10*/  HMMA.16816.F32 R76, R44, R54, R76 ;  /* 0x000000362c4c723c */ /* 0x000fe2000000184c */
[----:B------:R-:W-:Y:S01]  /*4d20*/  VIADD R58, R56, 0x21 ;  /* 0x00000021383a7836 */ /* 0x000fe20000000000 */
[-C--:B------:R-:W-:Y:S01]  /*4d30*/  ISETP.GE.AND P6, PT, R3, R57.reuse, PT ;  /* 0x000000390300720c */ /* 0x080fe20003fc6270 */
[----:B------:R-:W5:Y:S01]  /*4d40*/  LDL R118, [R1+0x68] ;  /* 0x0000680001767983 */ /* 0x000f620000100800 */
[----:B------:R-:W-:-:S03]  /*4d50*/  ISETP.GE.AND P5, PT, R4, R57, PT ;  /* 0x000000390400720c */ /* 0x000fc60003fa6270 */
[----:B------:R-:W-:Y:S01]  /*4d60*/  FMUL R55, R104, UR14 ;  /* 0x0000000e68377c20 */ /* 0x000fe20008400000 */
[----:B------:R-:W-:Y:S01]  /*4d70*/  FMUL R54, R106, UR14 ;  /* 0x0000000e6a367c20 */ /* 0x000fe20008400000 */
[-C--:B------:R-:W-:Y:S01]  /*4d80*/  ISETP.GE.AND P3, PT, R5, R57.reuse, PT ;  /* 0x000000390500720c */ /* 0x080fe20003f66270 */
[-C--:B------:R-:W-:Y:S01]  /*4d90*/  HMMA.16816.F32 R128, R44, R52.reuse, R128 ;  /* 0x000000342c80723c */ /* 0x080fe20000001880 */
[----:B------:R-:W-:Y:S01]  /*4da0*/  ISETP.GE.AND P4, PT, R6, R57, PT ;  /* 0x000000390600720c */ /* 0x000fe20003f86270 */
[----:B------:R-:W-:Y:S01]  /*4db0*/  FMUL R57, R64, UR14 ;  /* 0x0000000e40397c20 */ /* 0x000fe20008400000 */
[----:B------:R-:W-:Y:S01]  /*4dc0*/  FMUL R64, R66, UR14 ;  /* 0x0000000e42407c20 */ /* 0x000fe20008400000 */
[----:B------:R-:W-:Y:S01]  /*4dd0*/  ISETP.GE.AND P2, PT, R3, R58, PT ;  /* 0x0000003a0300720c */ /* 0x000fe20003f46270 */
[----:B------:R-:W5:Y:S01]  /*4de0*/  LDL R201, [R1+0x120] ;  /* 0x0001200001c97983 */ /* 0x000f620000100800 */
[----:B------:R-:W-:Y:S01]  /*4df0*/  HMMA.16816.F32 R96, R48, R52, R96 ;  /* 0x000000343060723c */ /* 0x000fe20000001860 */
[----:B------:R-:W-:-:S02]  /*4e00*/  IMAD.MOV.U32 R44, RZ, RZ, R69 ;  /* 0x000000ffff2c7224 */ /* 0x000fc400078e0045 */
[----:B------:R-:W-:Y:S02]  /*4e10*/  IMAD.MOV.U32 R45, RZ, RZ, R71 ;  /* 0x000000ffff2d7224 */ /* 0x000fe400078e0047 */
[----:B------:R-:W-:Y:S01]  /*4e20*/  FMUL R59, R65, UR14 ;  /* 0x0000000e413b7c20 */ /* 0x000fe20008400000 */
[----:B------:R-:W-:Y:S02]  /*4e30*/  IMAD.MOV.U32 R46, RZ, RZ, R117 ;  /* 0x000000ffff2e7224 */ /* 0x000fe400078e0075 */
[----:B------:R-:W-:Y:S01]  /*4e40*/  FMUL R67, R67, UR14 ;  /* 0x0000000e43437c20 */ /* 0x000fe20008400000 */
[----:B------:R-:W-:Y:S02]  /*4e50*/  IMAD.MOV.U32 R47, RZ, RZ, R119 ;  /* 0x000000ffff2f7224 */ /* 0x000fe400078e0077 */
[----:B------:R-:W-:Y:S01]  /*4e60*/  FMUL R52, R105, UR14 ;  /* 0x0000000e69347c20 */ /* 0x000fe20008400000 */
[----:B------:R-:W-:Y:S01]  /*4e70*/  FMUL R53, R107, UR14 ;  /* 0x0000000e6b357c20 */ /* 0x000fe20008400000 */
[-C--:B------:R-:W-:Y:S01]  /*4e80*/  ISETP.GE.AND P1, PT, R4, R58.reuse, PT ;  /* 0x0000003a0400720c */ /* 0x080fe20003f26270 */
[----:B------:R-:W-:Y:S01]  /*4e90*/  VIADD R48, R56, 0x40 ;  /* 0x0000004038307836 */ /* 0x000fe20000000000 */
[----:B------:R-:W-:Y:S01]  /*4ea0*/  FSEL R55, R55, -INF , P6 ;  /* 0xff80000037377808 */ /* 0x000fe20003000000 */
[----:B------:R-:W5:Y:S01]  /*4eb0*/  LDL R203, [R1+0x118] ;  /* 0x0001180001cb7983 */ /* 0x000f620000100800 */
[----:B------:R-:W-:-:S02]  /*4ec0*/  ISETP.GE.AND P6, PT, R5, R58, PT ;  /* 0x0000003a0500720c */ /* 0x000fc40003fc6270 */
[----:B------:R-:W-:Y:S02]  /*4ed0*/  FSEL R54, R54, -INF , P5 ;  /* 0xff80000036367808 */ /* 0x000fe40002800000 */
[----:B------:R-:W-:Y:S02]  /*4ee0*/  FSEL R57, R57, -INF , P3 ;  /* 0xff80000039397808 */ /* 0x000fe40001800000 */
[----:B------:R-:W-:Y:S01]  /*4ef0*/  FSEL R64, R64, -INF , P4 ;  /* 0xff80000040407808 */ /* 0x000fe20002000000 */
[----:B------:R-:W-:Y:S01]  /*4f00*/  FMUL R68, R109, UR14 ;  /* 0x0000000e6d447c20 */ /* 0x000fe20008400000 */
[----:B------:R-:W-:Y:S01]  /*4f10*/  ISETP.GE.AND P5, PT, R6, R58, PT ;  /* 0x0000003a0600720c */ /* 0x000fe20003fa6270 */
[-C--:B------:R-:W-:Y:S01]  /*4f20*/  HMMA.16816.F32 R44, R44, R126.reuse, R60 ;  /* 0x0000007e2c2c723c */ /* 0x080fe2000000183c */
[----:B------:R-:W-:Y:S01]  /*4f30*/  FSEL R52, R52, -INF , P2 ;  /* 0xff80000034347808 */ /* 0x000fe20001000000 */
[----:B------:R-:W-:Y:S01]  /*4f40*/  FMUL R58, R108, UR14 ;  /* 0x0000000e6c3a7c20 */ /* 0x000fe20008400000 */
[----:B------:R-:W-:Y:S01]  /*4f50*/  FSEL R53, R53, -INF , P1 ;  /* 0xff80000035357808 */ /* 0x000fe20000800000 */
[----:B------:R-:W-:Y:S01]  /*4f60*/  IMAD.MOV.U32 R49, RZ, RZ, R95 ;  /* 0x000000ffff317224 */ /* 0x000fe200078e005f */
[-C--:B------:R-:W-:Y:S01]  /*4f70*/  ISETP.GE.AND P3, PT, R3, R48.reuse, PT ;  /* 0x000000300300720c */ /* 0x080fe20003f66270 */
[----:B------:R-:W-:Y:S01]  /*4f80*/  IMAD.MOV.U32 R50, RZ, RZ, R113 ;  /* 0x000000ffff327224 */ /* 0x000fe200078e0071 */
[-C--:B------:R-:W-:Y:S01]  /*4f90*/  ISETP.GE.AND P4, PT, R4, R48.reuse, PT ;  /* 0x000000300400720c */ /* 0x080fe20003f86270 */
[----:B------:R-:W-:Y:S01]  /*4fa0*/  IMAD.MOV.U32 R51, RZ, RZ, R115 ;  /* 0x000000ffff337224 */ /* 0x000fe200078e0073 */
[-C--:B------:R-:W-:Y:S01]  /*4fb0*/  ISETP.GE.AND P2, PT, R5, R48.reuse, PT ;  /* 0x000000300500720c */ /* 0x080fe20003f46270 */
[----:B------:R-:W-:Y:S01]  /*4fc0*/  FMUL R66, R110, UR14 ;  /* 0x0000000e6e427c20 */ /* 0x000fe20008400000 */
[----:B------:R-:W-:Y:S01]  /*4fd0*/  ISETP.GE.AND P1, PT, R6, R48, PT ;  /* 0x000000300600720c */ /* 0x000fe20003f26270 */
[----:B------:R-:W-:Y:S01]  /*4fe0*/  IMAD.MOV.U32 R48, RZ, RZ, R93 ;  /* 0x000000ffff307224 */ /* 0x000fe200078e005d */
[----:B------:R-:W-:Y:S01]  /*4ff0*/  FSEL R59, R59, -INF , P6 ;  /* 0xff8000003b3b7808 */ /* 0x000fe20003000000 */
[----:B------:R-:W-:Y:S01]  /*5000*/  FMUL R65, R76, UR14 ;  /* 0x0000000e4c417c20 */ /* 0x000fe20008400000 */
[-C--:B------:R-:W-:Y:S01]  /*5010*/  ISETP.GE.AND P6, PT, R3, R56.reuse, PT ;  /* 0x000000380300720c */ /* 0x080fe20003fc6270 */
[----:B------:R-:W-:Y:S01]  /*5020*/  VIADD R71, R56, 0x41 ;  /* 0x0000004138477836 */ /* 0x000fe20000000000 */
[----:B------:R-:W-:Y:S01]  /*5030*/  FSEL R60, R67, -INF , P5 ;  /* 0xff800000433c7808 */ /* 0x000fe20002800000 */
[----:B------:R-:W-:Y:S01]  /*5040*/  FMUL R63, R77, UR14 ;  /* 0x0000000e4d3f7c20 */ /* 0x000fe20008400000 */
[-C--:B------:R-:W-:Y:S01]  /*5050*/  ISETP.GT.AND P5, PT, R3, R56.reuse, PT ;  /* 0x000000380300720c */ /* 0x080fe20003fa4270 */
[----:B------:R-:W-:Y:S01]  /*5060*/  FMUL R67, R111, UR14 ;  /* 0x0000000e6f437c20 */ /* 0x000fe20008400000 */
[----:B------:R-:W-:Y:S01]  /*5070*/  FSEL R58, R58, -INF , P6 ;  /* 0xff8000003a3a7808 */ /* 0x000fe20003000000 */
[----:B------:R-:W-:Y:S01]  /*5080*/  FMUL R61, R78, UR14 ;  /* 0x0000000e4e3d7c20 */ /* 0x000fe20008400000 */
[-C--:B------:R-:W-:Y:S01]  /*5090*/  ISETP.GE.AND P6, PT, R4, R56.reuse, PT ;  /* 0x000000380400720c */ /* 0x080fe20003fc6270 */
[----:B------:R-:W-:Y:S01]  /*50a0*/  FMUL R62, R79, UR14 ;  /* 0x0000000e4f3e7c20 */ /* 0x000fe20008400000 */
[----:B------:R-:W-:Y:S01]  /*50b0*/  FSEL R68, R68, -INF , P5 ;  /* 0xff80000044447808 */ /* 0x000fe20002800000 */
[----:B------:R-:W-:Y:S01]  /*50c0*/  HMMA.16816.F32 R40, R48, R126, R40 ;  /* 0x0000007e3028723c */ /* 0x000fe20000001828 */
[-C--:B------:R-:W-:Y:S01]  /*50d0*/  ISETP.GT.AND P5, PT, R4, R56.reuse, PT ;  /* 0x000000380400720c */ /* 0x080fe20003fa4270 */
[----:B------:R-:W-:Y:S01]  /*50e0*/  FMUL R70, R96, UR14 ;  /* 0x0000000e60467c20 */ /* 0x000fe20008400000 */
[----:B------:R-:W-:Y:S01]  /*50f0*/  FSEL R66, R66, -INF , P6 ;  /* 0xff80000042427808 */ /* 0x000fe20003000000 */
[----:B------:R-:W-:Y:S01]  /*5100*/  FMUL R69, R97, UR14 ;  /* 0x0000000e61457c20 */ /* 0x000fe20008400000 */
[-C--:B------:R-:W-:Y:S01]  /*5110*/  ISETP.GE.AND P6, PT, R5, R56.reuse, PT ;  /* 0x000000380500720c */ /* 0x080fe20003fc6270 */
[----:B------:R-:W-:Y:S01]  /*5120*/  FMUL R98, R98, UR14 ;  /* 0x0000000e62627c20 */ /* 0x000fe20008400000 */
[----:B------:R-:W-:Y:S01]  /*5130*/  FSEL R67, R67, -INF , P5 ;  /* 0xff80000043437808 */ /* 0x000fe20002800000 */
[C---:B------:R-:W-:Y:S01]  /*5140*/  VIADD R51, R56.reuse, 0x60 ;  /* 0x0000006038337836 */ /* 0x040fe20000000000 */
[-C--:B------:R-:W-:Y:S01]  /*5150*/  ISETP.GT.AND P5, PT, R5, R56.reuse, PT ;  /* 0x000000380500720c */ /* 0x080fe20003fa4270 */
[----:B------:R-:W-:Y:S01]  /*5160*/  FMUL R49, R99, UR14 ;  /* 0x0000000e63317c20 */ /* 0x000fe20008400000 */
[----:B------:R-:W-:Y:S01]  /*5170*/  FSEL R65, R65, -INF , P6 ;  /* 0xff80000041417808 */ /* 0x000fe20003000000 */
[----:B------:R-:W-:Y:S01]  /*5180*/  VIADD R77, R56, 0x61 ;  /* 0x00000061384d7836 */ /* 0x000fe20000000000 */
[-C--:B------:R-:W-:Y:S01]  /*5190*/  ISETP.GE.AND P6, PT, R6, R56.reuse, PT ;  /* 0x000000380600720c */ /* 0x080fe20003fc6270 */
[----:B------:R-:W-:Y:S01]  /*51a0*/  FMUL R44, R44, UR14 ;  /* 0x0000000e2c2c7c20 */ /* 0x000fe20008400000 */
[----:B------:R-:W-:Y:S01]  /*51b0*/  FSEL R63, R63, -INF , P5 ;  /* 0xff8000003f3f7808 */ /* 0x000fe20002800000 */
[----:B------:R-:W-:Y:S01]  /*51c0*/  FMUL R45, R45, UR14 ;  /* 0x0000000e2d2d7c20 */ /* 0x000fe20008400000 */
[----:B------:R-:W-:Y:S01]  /*51d0*/  ISETP.GT.AND P5, PT, R6, R56, PT ;  /* 0x000000380600720c */ /* 0x000fe20003fa4270 */
[----:B------:R-:W-:Y:S01]  /*51e0*/  FMUL R46, R46, UR14 ;  /* 0x0000000e2e2e7c20 */ /* 0x000fe20008400000 */
[----:B------:R-:W-:Y:S01]  /*51f0*/  FSEL R61, R61, -INF , P6 ;  /* 0xff8000003d3d7808 */ /* 0x000fe20003000000 */
[----:B------:R-:W-:Y:S01]  /*5200*/  FMUL R129, R129, UR14 ;  /* 0x0000000e81817c20 */ /* 0x000fe20008400000 */
[-C--:B------:R-:W-:Y:S01]  /*5210*/  ISETP.GE.AND P6, PT, R3, R71.reuse, PT ;  /* 0x000000470300720c */ /* 0x080fe20003fc6270 */
[----:B------:R-:W-:Y:S01]  /*5220*/  FMUL R106, R130, UR14 ;  /* 0x0000000e826a7c20 */ /* 0x000fe20008400000 */
[----:B------:R-:W-:Y:S01]  /*5230*/  FSEL R62, R62, -INF , P5 ;  /* 0xff8000003e3e7808 */ /* 0x000fe20002800000 */
[----:B------:R-:W2:Y:S01]  /*5240*/  LDL R109, [R1+0x28] ;  /* 0x00002800016d7983 */ /* 0x000ea20000100800 */
[----:B------:R-:W-:-:S02]  /*5250*/  ISETP.GE.AND P5, PT, R4, R71, PT ;  /* 0x000000470400720c */ /* 0x000fc40003fa6270 */
[----:B------:R-:W-:Y:S01]  /*5260*/  FSEL R70, R70, -INF , P3 ;  /* 0xff80000046467808 */ /* 0x000fe20001800000 */
[----:B------:R-:W4:Y:S01]  /*5270*/  LDL R117, [R1+0x30] ;  /* 0x0000300001757983 */ /* 0x000f220000100800 */
[----:B------:R-:W-:Y:S02]  /*5280*/  FSEL R69, R69, -INF , P6 ;  /* 0xff80000045457808 */ /* 0x000fe40003000000 */
[----:B------:R-:W-:Y:S01]  /*5290*/  FSEL R50, R98, -INF , P4 ;  /* 0xff80000062327808 */ /* 0x000fe20002000000 */
[----:B------:R-:W-:Y:S01]  /*52a0*/  FMUL R56, R47, UR14 ;  /* 0x0000000e2f387c20 */ /* 0x000fe20008400000 */
[-C--:B------:R-:W-:Y:S01]  /*52b0*/  ISETP.GE.AND P3, PT, R5, R71.reuse, PT ;  /* 0x000000470500720c */ /* 0x080fe20003f66270 */
[----:B------:R-:W-:Y:S01]  /*52c0*/  FMUL R41, R41, UR14 ;  /* 0x0000000e29297c20 */ /* 0x000fe20008400000 */
[----:B------:R-:W-:Y:S01]  /*52d0*/  ISETP.GE.AND P6, PT, R6, R71, PT ;  /* 0x000000470600720c */ /* 0x000fe20003fc6270 */
[----:B------:R-:W-:Y:S01]  /*52e0*/  FMUL R71, R128, UR14 ;  /* 0x0000000e80477c20 */ /* 0x000fe20008400000 */
[----:B------:R-:W-:Y:S01]  /*52f0*/  ISETP.GE.AND P4, PT, R3, R51, PT ;  /* 0x000000330300720c */ /* 0x000fe20003f86270 */
[----:B------:R-:W-:Y:S01]  /*5300*/  FMUL R42, R42, UR14 ;  /* 0x0000000e2a2a7c20 */ /* 0x000fe20008400000 */
[----:B------:R-:W-:Y:S01]  /*5310*/  FSEL R49, R49, -INF , P5 ;  /* 0xff80000031317808 */ /* 0x000fe20002800000 */
[----:B------:R-:W-:Y:S01]  /*5320*/  FMUL R40, R40, UR14 ;  /* 0x0000000e28287c20 */ /* 0x000fe20008400000 */
[----:B------:R-:W-:Y:S01]  /*5330*/  ISETP.GE.AND P5, PT, R3, R77, PT ;  /* 0x0000004d0300720c */ /* 0x000fe20003fa6270 */
[----:B------:R-:W-:Y:S01]  /*5340*/  FMUL R104, R43, UR14 ;  /* 0x0000000e2b687c20 */ /* 0x000fe20008400000 */
[----:B------:R-:W-:Y:S01]  /*5350*/  FSEL R76, R44, -INF , P4 ;  /* 0xff8000002c4c7808 */ /* 0x000fe20002000000 */
[----:B------:R-:W3:Y:S01]  /*5360*/  LDL R110, [R1+0x24] ;  /* 0x00002400016e7983 */ /* 0x000ee20000100800 */
[----:B------:R-:W-:-:S02]  /*5370*/  ISETP.GE.AND P4, PT, R4, R51, PT ;  /* 0x000000330400720c */ /* 0x000fc40003f86270 */
[----:B------:R-:W-:Y:S01]  /*5380*/  FSEL R48, R45, -INF , P5 ;  /* 0xff8000002d307808 */ /* 0x000fe20002800000 */
[----:B------:R-:W5:Y:S01]  /*5390*/  LDL R119, [R1+0x2c] ;  /* 0x00002c0001777983 */ /* 0x000f620000100800 */
[-C--:B------:R-:W-:Y:S02]  /*53a0*/  ISETP.GE.AND P5, PT, R4, R77.reuse, PT ;  /* 0x0000004d0400720c */ /* 0x080fe40003fa6270 */
[----:B------:R-:W-:Y:S01]  /*53b0*/  FSEL R71, R71, -INF , P2 ;  /* 0xff80000047477808 */ /* 0x000fe20001000000 */
[----:B------:R-:W5:Y:S01]  /*53c0*/  LDL R113, [R1+0x40] ;  /* 0x0000400001717983 */ /* 0x000f620000100800 */
[----:B------:R-:W-:Y:S02]  /*53d0*/  ISETP.GE.AND P2, PT, R5, R77, PT ;  /* 0x0000004d0500720c */ /* 0x000fe40003f46270 */
[----:B------:R-:W-:Y:S01]  /*53e0*/  FSEL R47, R46, -INF , P4 ;  /* 0xff8000002e2f7808 */ /* 0x000fe20002000000 */
[----:B------:R-:W5:Y:S01]  /*53f0*/  LDL R115, [R1+0x50] ;  /* 0x0000500001737983 */ /* 0x000f620000100800 */
[----:B------:R-:W-:-:S02]  /*5400*/  FSEL R46, R56, -INF , P5 ;  /* 0xff800000382e7808 */ /* 0x000fc40002800000 */
[----:B------:R-:W-:Y:S01]  /*5410*/  ISETP.GE.AND P5, PT, R6, R51, PT ;  /* 0x000000330600720c */ /* 0x000fe20003fa6270 */
[----:B------:R-:W5:Y:S01]  /*5420*/  LDL R127, [R1+0xa8] ;  /* 0x0000a800017f7983 */ /* 0x000f620000100800 */
[----:B------:R-:W-:Y:S02]  /*5430*/  FSEL R107, R41, -INF , P2 ;  /* 0xff800000296b7808 */ /* 0x000fe40001000000 */
[----:B------:R-:W-:Y:S01]  /*5440*/  FMNMX R41, R65, R63, !PT ;  /* 0x0000003f41297209 */ /* 0x000fe20007800000 */
[----:B------:R-:W5:Y:S01]  /*5450*/  LDL R128, [R1+0xb8] ;  /* 0x0000b80001807983 */ /* 0x000f620000100800 */
[----:B------:R-:W-:Y:S02]  /*5460*/  FSEL R105, R42, -INF , P5 ;  /* 0xff8000002a697808 */ /* 0x000fe40002800000 */
[----:B------:R-:W-:Y:S01]  /*5470*/  FMNMX R42, R61, R62, !PT ;  /* 0x0000003e3d2a7209 */ /* 0x000fe20007800000 */
[----:B------:R-:W5:Y:S01]  /*5480*/  LDL R130, [R1+0xc8] ;  /* 0x0000c80001827983 */ /* 0x000f620000100800 */
[----:B------:R-:W-:-:S02]  /*5490*/  FMNMX R41, R57, R41, !PT ;  /* 0x0000002939297209 */ /* 0x000fc40007800000 */
[----:B------:R-:W-:Y:S01]  /*54a0*/  ISETP.GE.AND P4, PT, R5, R51, PT ;  /* 0x000000330500720c */ /* 0x000fe20003f86270 */
[----:B------:R-:W5:Y:S01]  /*54b0*/  LDL R126, [R1+0xcc] ;  /* 0x0000cc00017e7983 */ /* 0x000f620000100800 */
[----:B------:R-:W-:Y:S02]  /*54c0*/  FMNMX R42, R64, R42, !PT ;  /* 0x0000002a402a7209 */ /* 0x000fe40007800000 */
[----:B------:R-:W-:Y:S01]  /*54d0*/  FMNMX R41, R59, R41, !PT ;  /* 0x000000293b297209 */ /* 0x000fe20007800000 */
[----:B------:R-:W-:Y:S01]  /*54e0*/  FMUL R51, R131, UR14 ;  /* 0x0000000e83337c20 */ /* 0x000fe20008400000 */
[----:B------:R-:W-:Y:S01]  /*54f0*/  FSEL R43, R40, -INF , P4 ;  /* 0xff800000282b7808 */ /* 0x000fe20002000000 */
[----:B------:R-:W5:Y:S01]  /*5500*/  LDL R131, [R1+0xd0] ;  /* 0x0000d00001837983 */ /* 0x000f620000100800 */
[----:B------:R-:W-:Y:S02]  /*5510*/  FMNMX R45, R58, R68, !PT ;  /* 0x000000443a2d7209 */ /* 0x000fe40007800000 */
[----:B------:R-:W-:-:S02]  /*5520*/  FMNMX R40, R66, R67, !PT ;  /* 0x0000004342287209 */ /* 0x000fc40007800000 */
[----:B------:R-:W-:Y:S02]  /*5530*/  FSEL R56, R129, -INF , P3 ;  /* 0xff80000081387808 */ /* 0x000fe40001800000 */
[----:B------:R-:W-:Y:S01]  /*5540*/  FSEL R106, R106, -INF , P1 ;  /* 0xff8000006a6a7808 */ /* 0x000fe20000800000 */
[----:B------:R-:W5:Y:S01]  /*5550*/  LDL R129, [R1+0xb0] ;  /* 0x0000b00001817983 */ /* 0x000f620000100800 */
[----:B------:R-:W-:Y:S02]  /*5560*/  FMNMX R42, R60, R42, !PT ;  /* 0x0000002a3c2a7209 */ /* 0x000fe40007800000 */
[----:B------:R-:W-:Y:S02]  /*5570*/  FMNMX R41, R71, R41, !PT ;  /* 0x0000002947297209 */ /* 0x000fe40007800000 */
[----:B------:R-:W-:Y:S02]  /*5580*/  FMNMX R45, R55, R45, !PT ;  /* 0x0000002d372d7209 */ /* 0x000fe40007800000 */
[----:B------:R-:W-:-:S02]  /*5590*/  FMNMX R40, R54, R40, !PT ;  /* 0x0000002836287209 */ /* 0x000fc40007800000 */
[----:B------:R-:W-:Y:S02]  /*55a0*/  FSEL R51, R51, -INF , P6 ;  /* 0xff80000033337808 */ /* 0x000fe40003000000 */
[----:B------:R-:W-:Y:S02]  /*55b0*/  FMNMX R42, R106, R42, !PT ;  /* 0x0000002a6a2a7209 */ /* 0x000fe40007800000 */
[----:B------:R-:W-:Y:S02]  /*55c0*/  FMNMX R41, R56, R41, !PT ;  /* 0x0000002938297209 */ /* 0x000fe40007800000 */
[----:B------:R-:W-:Y:S02]  /*55d0*/  FMNMX R45, R52, R45, !PT ;  /* 0x0000002d342d7209 */ /* 0x000fe40007800000 */
[----:B------:R-:W-:Y:S02]  /*55e0*/  FMNMX R40, R53, R40, !PT ;  /* 0x0000002835287209 */ /* 0x000fe40007800000 */
[----:B------:R-:W-:-:S02]  /*55f0*/  ISETP.GE.AND P3, PT, R6, R77, PT ;  /* 0x0000004d0600720c */ /* 0x000fc40003f66270 */
[----:B------:R-:W-:Y:S02]  /*5600*/  FMNMX R42, R51, R42, !PT ;  /* 0x0000002a332a7209 */ /* 0x000fe40007800000 */
[----:B------:R-:W-:Y:S02]  /*5610*/  FMNMX R41, R43, R41, !PT ;  /* 0x000000292b297209 */ /* 0x000fe40007800000 */
[----:B------:R-:W-:Y:S02]  /*5620*/  FMNMX R45, R70, R45, !PT ;  /* 0x0000002d462d7209 */ /* 0x000fe40007800000 */
[----:B------:R-:W-:Y:S02]  /*5630*/  FMNMX R40, R50, R40, !PT ;  /* 0x0000002832287209 */ /* 0x000fe40007800000 */
[----:B------:R-:W-:Y:S02]  /*5640*/  FSEL R104, R104, -INF , P3 ;  /* 0xff80000068687808 */ /* 0x000fe40001800000 */
[----:B------:R-:W-:-:S02]  /*5650*/  FMNMX R42, R105, R42, !PT ;  /* 0x0000002a692a7209 */ /* 0x000fc40007800000 */
[----:B------:R-:W-:Y:S02]  /*5660*/  FMNMX R41, R107, R41, !PT ;  /* 0x000000296b297209 */ /* 0x000fe40007800000 */
[----:B------:R-:W-:Y:S02]  /*5670*/  FMNMX R45, R69, R45, !PT ;  /* 0x0000002d452d7209 */ /* 0x000fe40007800000 */
[----:B------:R-:W-:Y:S01]  /*5680*/  FMNMX R40, R49, R40, !PT ;  /* 0x0000002831287209 */ /* 0x000fe20007800000 */
[----:B------:R-:W0:Y:S01]  /*5690*/  SHFL.BFLY PT, R77, R41, 0x2, 0x1f ;  /* 0x0c401f00294d7f89 */ /* 0x000e2200000e0000 */
[----:B------:R-:W-:Y:S02]  /*56a0*/  FMNMX R42, R104, R42, !PT ;  /* 0x0000002a682a7209 */ /* 0x000fe40007800000 */
[----:B------:R-:W-:Y:S02]  /*56b0*/  FMNMX R45, R76, R45, !PT ;  /* 0x0000002d4c2d7209 */ /* 0x000fe40007800000 */
[----:B------:R-:W-:Y:S01]  /*56c0*/  FMNMX R40, R47, R40, !PT ;  /* 0x000000282f287209 */ /* 0x000fe20007800000 */
[----:B------:R-:W1:Y:S01]  /*56d0*/  SHFL.BFLY PT, R44, R42, 0x2, 0x1f ;  /* 0x0c401f002a2c7f89 */ /* 0x000e6200000e0000 */
[----:B------:R-:W-:-:S02]  /*56e0*/  FMNMX R45, R48, R45, !PT ;  /* 0x0000002d302d7209 */ /* 0x000fc40007800000 */
[----:B------:R-:W-:-:S03]  /*56f0*/  FMNMX R40, R46, R40, !PT ;  /* 0x000000282e287209 */ /* 0x000fc60007800000 */
[----:B------:R-:W1:Y:S04]  /*5700*/  SHFL.BFLY PT, R79, R45, 0x2, 0x1f ;  /* 0x0c401f002d4f7f89 */ /* 0x000e6800000e0000 */
[----:B------:R-:W1:Y:S01]  /*5710*/  SHFL.BFLY PT, R78, R40, 0x2, 0x1f ;  /* 0x0c401f00284e7f89 */ /* 0x000e6200000e0000 */
[----:B0-----:R-:W-:Y:S02]  /*5720*/  FMNMX R41, R41, R77, !PT ;  /* 0x0000004d29297209 */ /* 0x001fe40007800000 */
[----:B-1----:R-:W-:-:S03]  /*5730*/  FMNMX R42, R42, R44, !PT ;  /* 0x0000002c2a2a7209 */ /* 0x002fc60007800000 */
[----:B------:R-:W0:Y:S01]  /*5740*/  SHFL.BFLY PT, R44, R41, 0x1, 0x1f ;  /* 0x0c201f00292c7f89 */ /* 0x000e2200000e0000 */
[----:B------:R-:W-:Y:S02]  /*5750*/  FMNMX R45, R45, R79, !PT ;  /* 0x0000004f2d2d7209 */ /* 0x000fe40007800000 */
[----:B------:R-:W-:-:S03]  /*5760*/  FMNMX R40, R40, R78, !PT ;  /* 0x0000004e28287209 */ /* 0x000fc60007800000 */
[----:B------:R-:W1:Y:S04]  /*5770*/  SHFL.BFLY PT, R79, R45, 0x1, 0x1f ;  /* 0x0c201f002d4f7f89 */ /* 0x000e6800000e0000 */
[----:B------:R-:W1:Y:S04]  /*5780*/  SHFL.BFLY PT, R78, R40, 0x1, 0x1f ;  /* 0x0c201f00284e7f89 */ /* 0x000e6800000e0000 */
[----:B------:R-:W1:Y:S01]  /*5790*/  SHFL.BFLY PT, R77, R42, 0x1, 0x1f ;  /* 0x0c201f002a4d7f89 */ /* 0x000e6200000e0000 */
[----:B------:R-:W-:-:S04]  /*57a0*/  SHF.R.U32.HI R111, RZ, 0x2, R192 ;  /* 0x00000002ff6f7819 */ /* 0x000fc800000116c0 */
[----:B------:R-:W-:Y:S02]  /*57b0*/  SGXT.U32 R111, R111, 0x3 ;  /* 0x000000036f6f781a */ /* 0x000fe40000000000 */
[----:B0-----:R-:W-:Y:S02]  /*57c0*/  FMNMX R41, R41, R44, !PT ;  /* 0x0000002c29297209 */ /* 0x001fe40007800000 */
[----:B------:R-:W-:Y:S02]  /*57d0*/  LOP3.LUT R44, R192, 0x1c, RZ, 0xc0, !PT ;  /* 0x0000001cc02c7812 */ /* 0x000fe400078ec0ff */
[C---:B------:R-:W-:Y:S02]  /*57e0*/  LOP3.LUT R103, R111.reuse, 0x8, RZ, 0xfc, !PT ;  /* 0x000000086f677812 */ /* 0x040fe400078efcff */
[C---:B------:R-:W-:Y:S02]  /*57f0*/  LOP3.LUT R108, R111.reuse, 0x10, RZ, 0xfc, !PT ;  /* 0x000000106f6c7812 */ /* 0x040fe400078efcff */
[----:B------:R-:W-:-:S02]  /*5800*/  LOP3.LUT R111, R111, 0x18, RZ, 0xfc, !PT ;  /* 0x000000186f6f7812 */ /* 0x000fc400078efcff */
[----:B------:R-:W-:Y:S02]  /*5810*/  LEA R102, R44, UR8, 0x2 ;  /* 0x000000082c667c11 */ /* 0x000fe4000f8e10ff */
[----:B------:R-:W-:Y:S02]  /*5820*/  LOP3.LUT R101, R101, 0xc, RZ, 0xc0, !PT ;  /* 0x0000000c65657812 */ /* 0x000fe400078ec0ff */
[----:B------:R-:W-:Y:S02]  /*5830*/  LEA R103, R103, UR8, 0x4 ;  /* 0x0000000867677c11 */ /* 0x000fe4000f8e20ff */
[----:B------:R-:W-:Y:S02]  /*5840*/  LEA R108, R108, UR8, 0x4 ;  /* 0x000000086c6c7c11 */ /* 0x000fe4000f8e20ff */
[----:B------:R-:W-:Y:S01]  /*5850*/  LEA R111, R111, UR8, 0x4 ;  /* 0x000000086f6f7c11 */ /* 0x000fe2000f8e20ff */
[----:B------:R-:W-:Y:S01]  /*5860*/  IMAD.IADD R92, R102, 0x1, R101 ;  /* 0x00000001665c7824 */ /* 0x000fe200078e0265 */
[----:B-1----:R-:W-:Y:S01]  /*5870*/  FMNMX R45, R45, R79, !PT ;  /* 0x0000004f2d2d7209 */ /* 0x002fe20007800000 */
[----:B------:R-:W-:Y:S01]  /*5880*/  BAR.SYNC.DEFER_BLOCKING 0x0 ;  /* 0x0000000000007b1d */ /* 0x000fe20000010000 */
[----:B------:R-:W-:Y:S01]  /*5890*/  FMNMX R40, R40, R78, !PT ;  /* 0x0000004e28287209 */ /* 0x000fe20007800000 */
[C---:B------:R-:W-:Y:S01]  /*58a0*/  IMAD.IADD R93, R101.reuse, 0x1, R103 ;  /* 0x00000001655d7824 */ /* 0x040fe200078e0267 */
[----:B------:R-:W-:Y:S01]  /*58b0*/  FMNMX R42, R42, R77, !PT ;  /* 0x0000004d2a2a7209 */ /* 0x000fe20007800000 */
[----:B------:R-:W-:-:S02]  /*58c0*/  IMAD.IADD R100, R101, 0x1, R108 ;  /* 0x0000000165647824 */ /* 0x000fc400078e026c */
[----:B------:R-:W-:Y:S01]  /*58d0*/  IMAD.IADD R101, R101, 0x1, R111 ;  /* 0x0000000165657824 */ /* 0x000fe200078e026f */
[----:B------:R0:W-:Y:S04]  /*58e0*/  @!P0 STS [R92], R45 ;  /* 0x0000002d5c008388 */ /* 0x0001e80000000800 */
[----:B------:R-:W-:Y:S04]  /*58f0*/  @!P0 STS [R93], R40 ;  /* 0x000000285d008388 */ /* 0x000fe80000000800 */
[----:B------:R-:W-:Y:S04]  /*5900*/  @!P0 STS [R100], R41 ;  /* 0x0000002964008388 */ /* 0x000fe80000000800 */
[----:B------:R-:W-:Y:S01]  /*5910*/  @!P0 STS [R101], R42 ;  /* 0x0000002a65008388 */ /* 0x000fe20000000800 */
[----:B------:R-:W-:Y:S01]  /*5920*/  BAR.SYNC.DEFER_BLOCKING 0x0 ;  /* 0x0000000000007b1d */ /* 0x000fe20000010000 */
[----:B0-----:R-:W-:-:S05]  /*5930*/  LEA R45, R38, UR8, 0x2 ;  /* 0x00000008262d7c11 */ /* 0x001fca000f8e10ff */
[----:B------:R-:W0:Y:S04]  /*5940*/  LDS R40, [R45] ;  /* 0x000000002d287984 */ /* 0x000e280000000800 */
[----:B0-----:R-:W0:Y:S02]  /*5950*/  SHFL.BFLY PT, R41, R40, 0x2, 0x1f ;  /* 0x0c401f0028297f89 */ /* 0x001e2400000e0000 */
[----:B0-----:R-:W-:-:S05]  /*5960*/  FMNMX R41, R40, R41, !PT ;  /* 0x0000002928297209 */ /* 0x001fca0007800000 */
[----:B------:R-:W0:Y:S02]  /*5970*/  SHFL.BFLY PT, R40, R41, 0x1, 0x1f ;  /* 0x0c201f0029287f89 */ /* 0x000e2400000e0000 */
[----:B0-----:R-:W-:-:S05]  /*5980*/  FMNMX R40, R41, R40, !PT ;  /* 0x0000002829287209 */ /* 0x001fca0007800000 */
[----:B------:R-:W-:Y:S01]  /*5990*/  @!P0 STS [R45], R40 ;  /* 0x000000282d008388 */ /* 0x000fe20000000800 */
[----:B------:R-:W-:Y:S06]  /*59a0*/  BAR.SYNC.DEFER_BLOCKING 0x0 ;  /* 0x0000000000007b1d */ /* 0x000fec0000010000 */
[----:B------:R-:W0:Y:S04]  /*59b0*/  LDS R40, [R102] ;  /* 0x0000000066287984 */ /* 0x000e280000000800 */
[----:B------:R-:W1:Y:S04]  /*59c0*/  LDS R41, [R103] ;  /* 0x0000000067297984 */ /* 0x000e680000000800 */
[----:B------:R-:W2:Y:S01]  /*59d0*/  LDS R42, [R108] ;  /* 0x000000006c2a7984 */ /* 0x000ea20000000800 */
[----:B0-----:R-:W-:-:S02]  /*59e0*/  FMNMX R40, R40, R39, !PT ;  /* 0x0000002728287209 */ /* 0x001fc40007800000 */
[----:B-1----:R-:W-:-:S03]  /*59f0*/  FMNMX R41, R41, R33, !PT ;  /* 0x0000002129297209 */ /* 0x002fc60007800000 */
[----:B------:R-:W-:Y:S02]  /*5a00*/  FADD R48, R48, -R40 ;  /* 0x8000002830307221 */ /* 0x000fe40000000000 */
[--C-:B------:R-:W-:Y:S02]  /*5a10*/  FADD R54, R54, -R41.reuse ;  /* 0x8000002936367221 */ /* 0x100fe40000000000 */
[----:B------:R-:W-:Y:S01]  /*5a20*/  FMUL R48, R48, 1.4426950216293334961 ;  /* 0x3fb8aa3b30307820 */ /* 0x000fe20000400000 */
[--C-:B------:R-:W-:Y:S01]  /*5a30*/  FADD R66, R66, -R41.reuse ;  /* 0x8000002942427221 */ /* 0x100fe20000000000 */
[----:B------:R-:W-:Y:S02]  /*5a40*/  FMUL R54, R54, 1.4426950216293334961 ;  /* 0x3fb8aa3b36367820 */ /* 0x000fe40000400000 */
[----:B------:R0:W-:Y:S02]  /*5a50*/  MUFU.EX2 R95, R48 ;  /* 0x00000030005f7308 */ /* 0x0001e40000000800 */
[----:B0-----:R-:W-:Y:S01]  /*5a60*/  FMUL R48, R66, 1.4426950216293334961 ;  /* 0x3fb8aa3b42307820 */ /* 0x001fe20000400000 */
[----:B------:R-:W-:-:S05]  /*5a70*/  FADD R66, R53, -R41 ;  /* 0x8000002935427221 */ /* 0x000fca0000000000 */
[----:B------:R0:W-:Y:S02]  /*5a80*/  MUFU.EX2 R53, R54 ;  /* 0x0000003600357308 */ /* 0x0001e40000000800 */
[----:B0-----:R-:W-:-:S04]  /*5a90*/  FADD R54, R49, -R41 ;  /* 0x8000002931367221 */ /* 0x001fc80000000000 */
[----:B------:R-:W-:-:S04]  /*5aa0*/  FMUL R54, R54, 1.4426950216293334961 ;  /* 0x3fb8aa3b36367820 */ /* 0x000fc80000400000 */
[----:B------:R0:W-:Y:S02]  /*5ab0*/  MUFU.EX2 R78, R54 ;  /* 0x00000036004e7308 */ /* 0x0001e40000000800 */
[----:B0-----:R-:W0:Y:S01]  /*5ac0*/  LDS R54, [R111] ;  /* 0x000000006f367984 */ /* 0x001e220000000800 */
[--C-:B------:R-:W-:Y:S01]  /*5ad0*/  FADD R55, R55, -R40.reuse ;  /* 0x8000002837377221 */ /* 0x100fe20000000000 */
[----:B--2---:R-:W-:Y:S01]  /*5ae0*/  FMNMX R42, R42, R35, !PT ;  /* 0x000000232a2a7209 */ /* 0x004fe20007800000 */
[--C-:B------:R-:W-:Y:S01]  /*5af0*/  FADD R50, R50, -R41.reuse ;  /* 0x8000002932327221 */ /* 0x100fe20000000000 */
[--C-:B------:R-:W-:Y:S01]  /*5b00*/  FADD R70, R70, -R40.reuse ;  /* 0x8000002846467221 */ /* 0x100fe20000000000 */
[----:B------:R-:W-:Y:S01]  /*5b10*/  FMUL R55, R55, 1.4426950216293334961 ;  /* 0x3fb8aa3b37377820 */ /* 0x000fe20000400000 */
[----:B------:R-:W-:Y:S01]  /*5b20*/  FADD R99, R58, -R40 ;  /* 0x800000283a637221 */ /* 0x000fe20000000000 */
[----:B------:R-:W-:Y:S01]  /*5b30*/  FMUL R50, R50, 1.4426950216293334961 ;  /* 0x3fb8aa3b32327820 */ /* 0x000fe20000400000 */
[--C-:B------:R-:W-:Y:S01]  /*5b40*/  FADD R56, R56, -R42.reuse ;  /* 0x8000002a38387221 */ /* 0x100fe20000000000 */
[----:B------:R1:W-:Y:S01]  /*5b50*/  MUFU.EX2 R58, R55 ;  /* 0x00000037003a7308 */ /* 0x0003e20000000800 */
[--C-:B------:R-:W-:Y:S01]  /*5b60*/  FADD R47, R47, -R41.reuse ;  /* 0x800000292f2f7221 */ /* 0x100fe20000000000 */
[----:B------:R-:W-:Y:S01]  /*5b70*/  FADD R59, R59, -R42 ;  /* 0x8000002a3b3b7221 */ /* 0x000fe20000000000 */
[--C-:B------:R-:W-:Y:S01]  /*5b80*/  FADD R68, R68, -R40.reuse ;  /* 0x8000002844447221 */ /* 0x100fe20000000000 */
[--C-:B------:R-:W-:Y:S01]  /*5b90*/  FADD R52, R52, -R40.reuse ;  /* 0x8000002834347221 */ /* 0x100fe20000000000 */
[----:B------:R-:W-:Y:S01]  /*5ba0*/  FADD R67, R67, -R41 ;  /* 0x8000002943437221 */ /* 0x000fe20000000000 */
[----:B------:R-:W-:-:S02]  /*5bb0*/  FADD R76, R76, -R40 ;  /* 0x800000284c4c7221 */ /* 0x000fc40000000000 */
[----:B------:R-:W-:Y:S01]  /*5bc0*/  MUFU.EX2 R48, R48 ;  /* 0x0000003000307308 */ /* 0x000fe20000000800 */
[----:B-1----:R-:W-:Y:S01]  /*5bd0*/  FMUL R55, R70, 1.4426950216293334961 ;  /* 0x3fb8aa3b46377820 */ /* 0x002fe20000400000 */
[----:B------:R-:W-:Y:S01]  /*5be0*/  FMUL R70, R56, 1.4426950216293334961 ;  /* 0x3fb8aa3b38467820 */ /* 0x000fe20000400000 */
[----:B------:R-:W-:Y:S01]  /*5bf0*/  FADD R56, R43, -R42 ;  /* 0x8000002a2b387221 */ /* 0x000fe20000000000 */
[----:B------:R-:W-:Y:S01]  /*5c00*/  FMUL R66, R66, 1.4426950216293334961 ;  /* 0x3fb8aa3b42427820 */ /* 0x000fe20000400000 */
[----:B------:R-:W-:Y:S01]  /*5c10*/  FADD R69, R69, -R40 ;  /* 0x8000002845457221 */ /* 0x000fe20000000000 */
[----:B------:R-:W-:Y:S06]  /*5c20*/  BAR.SYNC.DEFER_BLOCKING 0x0 ;  /* 0x0000000000007b1d */ /* 0x000fec0000010000 */
[----:B------:R1:W-:Y:S01]  /*5c30*/  MUFU.EX2 R49, R50 ;  /* 0x0000003200317308 */ /* 0x0003e20000000800 */
[----:B------:R-:W-:Y:S01]  /*5c40*/  FMUL R47, R47, 1.4426950216293334961 ;  /* 0x3fb8aa3b2f2f7820 */ /* 0x000fe20000400000 */
[--C-:B------:R-:W-:Y:S01]  /*5c50*/  FADD R65, R65, -R42.reuse ;  /* 0x8000002a41417221 */ /* 0x100fe20000000000 */
[----:B------:R-:W-:Y:S01]  /*5c60*/  FADD R57, R57, -R42 ;  /* 0x8000002a39397221 */ /* 0x000fe20000000000 */
[----:B-1----:R-:W-:Y:S01]  /*5c70*/  FADD R50, R46, -R41 ;  /* 0x800000292e327221 */ /* 0x002fe20000000000 */
[----:B0-----:R-:W-:-:S03]  /*5c80*/  FMNMX R43, R54, R37, !PT ;  /* 0x00000025362b7209 */ /* 0x001fc60007800000 */
[----:B------:R-:W-:Y:S01]  /*5c90*/  FMUL R50, R50, 1.4426950216293334961 ;  /* 0x3fb8aa3b32327820 */ /* 0x000fe20000400000 */
[----:B------:R-:W-:Y:S01]  /*5ca0*/  FMUL R99, R99, 1.4426950216293334961 ;  /* 0x3fb8aa3b63637820 */ /* 0x000fe20000400000 */
[--C-:B------:R-:W-:Y:S01]  /*5cb0*/  FADD R63, R63, -R42.reuse ;  /* 0x8000002a3f3f7221 */ /* 0x100fe20000000000 */
[--C-:B------:R-:W-:Y:S01]  /*5cc0*/  FADD R61, R61, -R43.reuse ;  /* 0x8000002b3d3d7221 */ /* 0x100fe20000000000 */
[----:B------:R-:W-:Y:S01]  /*5cd0*/  FMUL R59, R59, 1.4426950216293334961 ;  /* 0x3fb8aa3b3b3b7820 */ /* 0x000fe20000400000 */
[----:B------:R0:W-:Y:S01]  /*5ce0*/  MUFU.EX2 R77, R50 ;  /* 0x00000032004d7308 */ /* 0x0001e20000000800 */
[--C-:B------:R-:W-:Y:S01]  /*5cf0*/  FADD R62, R62, -R43.reuse ;  /* 0x8000002b3e3e7221 */ /* 0x100fe20000000000 */
[----:B------:R-:W-:Y:S01]  /*5d00*/  FMUL R68, R68, 1.4426950216293334961 ;  /* 0x3fb8aa3b44447820 */ /* 0x000fe20000400000 */
[----:B------:R-:W-:Y:S01]  /*5d10*/  FMUL R52, R52, 1.4426950216293334961 ;  /* 0x3fb8aa3b34347820 */ /* 0x000fe20000400000 */
[----:B------:R-:W-:Y:S01]  /*5d20*/  FMUL R56, R56, 1.4426950216293334961 ;  /* 0x3fb8aa3b38387820 */ /* 0x000fe20000400000 */
[----:B------:R-:W-:Y:S01]  /*5d30*/  FMUL R67, R67, 1.4426950216293334961 ;  /* 0x3fb8aa3b43437820 */ /* 0x000fe20000400000 */
[----:B------:R-:W-:Y:S01]  /*5d40*/  FMUL R54, R61, 1.4426950216293334961 ;  /* 0x3fb8aa3b3d367820 */ /* 0x000fe20000400000 */
[--C-:B------:R-:W-:Y:S01]  /*5d50*/  FADD R64, R64, -R43.reuse ;  /* 0x8000002b40407221 */ /* 0x100fe20000000000 */
[----:B------:R1:W-:Y:S01]  /*5d60*/  MUFU.EX2 R46, R47 ;  /* 0x0000002f002e7308 */ /* 0x0003e20000000800 */
[----:B0-----:R-:W-:Y:S01]  /*5d70*/  FMUL R50, R65, 1.4426950216293334961 ;  /* 0x3fb8aa3b41327820 */ /* 0x001fe20000400000 */
[----:B------:R-:W-:Y:S01]  /*5d80*/  FMUL R63, R63, 1.4426950216293334961 ;  /* 0x3fb8aa3b3f3f7820 */ /* 0x000fe20000400000 */
[----:B------:R-:W-:Y:S01]  /*5d90*/  FMUL R62, R62, 1.4426950216293334961 ;  /* 0x3fb8aa3b3e3e7820 */ /* 0x000fe20000400000 */
[----:B------:R-:W-:Y:S01]  /*5da0*/  FADD R60, R60, -R43 ;  /* 0x8000002b3c3c7221 */ /* 0x000fe20000000000 */
[----:B-1----:R-:W-:Y:S01]  /*5db0*/  FMUL R47, R57, 1.4426950216293334961 ;  /* 0x3fb8aa3b392f7820 */ /* 0x002fe20000400000 */
[----:B------:R-:W-:-:S02]  /*5dc0*/  FADD R57, R71, -R42 ;  /* 0x8000002a47397221 */ /* 0x000fc40000000000 */
[----:B------:R-:W-:Y:S01]  /*5dd0*/  MUFU.EX2 R99, R99 ;  /* 0x0000006300637308 */ /* 0x000fe20000000800 */
[----:B------:R-:W-:-:S07]  /*5de0*/  FMUL R60, R60, 1.4426950216293334961 ;  /* 0x3fb8aa3b3c3c7820 */ /* 0x000fce0000400000 */
[----:B------:R-:W-:Y:S01]  /*5df0*/  MUFU.EX2 R71, R59 ;  /* 0x0000003b00477308 */ /* 0x000fe20000000800 */
[----:B------:R-:W-:-:S07]  /*5e00*/  FADD R106, R106, -R43 ;  /* 0x8000002b6a6a7221 */ /* 0x000fce0000000000 */
[----:B------:R-:W-:Y:S08]  /*5e10*/  MUFU.EX2 R98, R68 ;  /* 0x0000004400627308 */ /* 0x000ff00000000800 */
[----:B------:R0:W-:Y:S08]  /*5e20*/  MUFU.EX2 R97, R52 ;  /* 0x0000003400617308 */ /* 0x0001f00000000800 */
[----:B------:R1:W-:Y:S01]  /*5e30*/  MUFU.EX2 R59, R56 ;  /* 0x00000038003b7308 */ /* 0x0003e20000000800 */
[----:B0-----:R-:W-:-:S07]  /*5e40*/  FMUL R52, R76, 1.4426950216293334961 ;  /* 0x3fb8aa3b4c347820 */ /* 0x001fce0000400000 */
[----:B------:R-:W-:Y:S01]  /*5e50*/  MUFU.EX2 R94, R67 ;  /* 0x00000043005e7308 */ /* 0x000fe20000000800 */
[----:B-1----:R-:W-:Y:S01]  /*5e60*/  FMUL R56, R64, 1.4426950216293334961 ;  /* 0x3fb8aa3b40387820 */ /* 0x002fe20000400000 */
[----:B------:R-:W-:-:S06]  /*5e70*/  FMUL R57, R57, 1.4426950216293334961 ;  /* 0x3fb8aa3b39397820 */ /* 0x000fcc0000400000 */
[----:B------:R-:W-:Y:S08]  /*5e80*/  MUFU.EX2 R50, R50 ;  /* 0x0000003200327308 */ /* 0x000ff00000000800 */
[----:B------:R-:W0:Y:S08]  /*5e90*/  MUFU.EX2 R76, R63 ;  /* 0x0000003f004c7308 */ /* 0x000e300000000800 */
[----:B------:R-:W-:Y:S08]  /*5ea0*/  MUFU.EX2 R54, R54 ;  /* 0x0000003600367308 */ /* 0x000ff00000000800 */
[----:B------:R-:W1:Y:S01]  /*5eb0*/  MUFU.EX2 R68, R62 ;  /* 0x0000003e00447308 */ /* 0x000e620000000800 */
[----:B------:R-:W-:Y:S01]  /*5ec0*/  FMUL R106, R106, 1.4426950216293334961 ;  /* 0x3fb8aa3b6a6a7820 */ /* 0x000fe20000400000 */
[----:B------:R-:W-:-:S06]  /*5ed0*/  FMUL R69, R69, 1.4426950216293334961 ;  /* 0x3fb8aa3b45457820 */ /* 0x000fcc0000400000 */
[----:B------:R-:W2:Y:S01]  /*5ee0*/  MUFU.EX2 R47, R47 ;  /* 0x0000002f002f7308 */ /* 0x000ea20000000800 */
[--C-:B------:R-:W-:Y:S01]  /*5ef0*/  FADD R105, R105, -R43.reuse ;  /* 0x8000002b69697221 */ /* 0x100fe20000000000 */
[----:B------:R-:W-:-:S06]  /*5f00*/  FADD R104, R104, -R43 ;  /* 0x8000002b68687221 */ /* 0x000fcc0000000000 */
[----:B------:R-:W4:Y:S08]  /*5f10*/  MUFU.EX2 R56, R56 ;  /* 0x0000003800387308 */ /* 0x000f300000000800 */
[----:B------:R3:W-:Y:S01]  /*5f20*/  MUFU.EX2 R67, R60 ;  /* 0x0000003c00437308 */ /* 0x0007e20000000800 */
[----:B------:R-:W-:-:S07]  /*5f30*/  FADD R107, R107, -R42 ;  /* 0x8000002a6b6b7221 */ /* 0x000fce0000000000 */
[----:B------:R-:W5:Y:S01]  /*5f40*/  MUFU.EX2 R79, R66 ;  /* 0x00000042004f7308 */ /* 0x000f620000000800 */
[----:B---3--:R-:W-:-:S04]  /*5f50*/  FADD R60, R51, -R43 ;  /* 0x8000002b333c7221 */ /* 0x008fc80000000000 */
[----:B------:R-:W-:-:S03]  /*5f60*/  FMUL R60, R60, 1.4426950216293334961 ;  /* 0x3fb8aa3b3c3c7820 */ /* 0x000fc60000400000 */
[----:B------:R-:W3:Y:S01]  /*5f70*/  MUFU.EX2 R55, R55 ;  /* 0x0000003700377308 */ /* 0x000ee20000000800 */
[----:B------:R-:W-:Y:S01]  /*5f80*/  FMUL R65, R105, 1.4426950216293334961 ;  /* 0x3fb8aa3b69417820 */ /* 0x000fe20000400000 */
[----:B0-----:R-:W-:-:S06]  /*5f90*/  FADD R64, R50, R76 ;  /* 0x0000004c32407221 */ /* 0x001fcc0000000000 */
[----:B------:R-:W0:Y:S01]  /*5fa0*/  MUFU.EX2 R57, R57 ;  /* 0x0000003900397308 */ /* 0x000e220000000800 */
[----:B-1----:R-:W-:-:S07]  /*5fb0*/  FADD R63, R54, R68 ;  /* 0x00000044363f7221 */ /* 0x002fce0000000000 */
[----:B------:R1:W0:Y:S01]  /*5fc0*/  MUFU.EX2 R51, R106 ;  /* 0x0000006a00337308 */ /* 0x0002220000000800 */
[----:B--2---:R-:W-:-:S07]  /*5fd0*/  FADD R64, R47, R64 ;  /* 0x000000402f407221 */ /* 0x004fce0000000000 */
[----:B------:R2:W0:Y:S01]  /*5fe0*/  MUFU.EX2 R96, R69 ;  /* 0x0000004500607308 */ /* 0x0004220000000800 */
[----:B-1----:R-:W-:-:S07]  /*5ff0*/  FADD R106, R99, R98 ;  /* 0x00000062636a7221 */ /* 0x002fce0000000000 */
[----:B------:R1:W-:Y:S01]  /*6000*/  MUFU.EX2 R66, R60 ;  /* 0x0000003c00427308 */ /* 0x0003e20000000800 */
[----:B--2---:R-:W-:Y:S01]  /*6010*/  FMUL R69, R107, 1.4426950216293334961 ;  /* 0x3fb8aa3b6b457820 */ /* 0x004fe20000400000 */
[----:B------:R-:W-:-:S06]  /*6020*/  FADD R106, R58, R106 ;  /* 0x0000006a3a6a7221 */ /* 0x000fcc0000000000 */
[----:B------:R-:W2:Y:S01]  /*6030*/  MUFU.EX2 R70, R70 ;  /* 0x0000004600467308 */ /* 0x000ea20000000800 */
[----:B-1----:R-:W-:Y:S01]  /*6040*/  FMUL R60, R104, 1.4426950216293334961 ;  /* 0x3fb8aa3b683c7820 */ /* 0x002fe20000400000 */
[----:B------:R-:W-:Y:S01]  /*6050*/  FADD R104, R48, R94 ;  /* 0x0000005e30687221 */ /* 0x000fe20000000000 */
[----:B----4-:R-:W-:-:S03]  /*6060*/  FADD R63, R56, R63 ;  /* 0x0000003f383f7221 */ /* 0x010fc60000000000 */
[----:B------:R-:W-:Y:S02]  /*6070*/  FADD R104, R53, R104 ;  /* 0x0000006835687221 */ /* 0x000fe40000000000 */
[----:B------:R-:W1:Y:S01]  /*6080*/  MUFU.EX2 R52, R52 ;  /* 0x0000003400347308 */ /* 0x000e620000000800 */
[----:B------:R-:W-:Y:S01]  /*6090*/  FADD R106, R97, R106 ;  /* 0x0000006a616a7221 */ /* 0x000fe20000000000 */
[----:B-----5:R-:W-:Y:S01]  /*60a0*/  FADD R104, R79, R104 ;  /* 0x000000684f687221 */ /* 0x020fe20000000000 */
[----:B------:R-:W-:-:S05]  /*60b0*/  FADD R64, R71, R64 ;  /* 0x0000004047407221 */ /* 0x000fca0000000000 */
[----:B------:R-:W4:Y:S01]  /*60c0*/  MUFU.EX2 R65, R65 ;  /* 0x0000004100417308 */ /* 0x000f220000000800 */
[----:B------:R-:W-:Y:S01]  /*60d0*/  FADD R63, R67, R63 ;  /* 0x0000003f433f7221 */ /* 0x000fe20000000000 */
[----:B---3--:R-:W-:Y:S01]  /*60e0*/  FADD R106, R55, R106 ;  /* 0x0000006a376a7221 */ /* 0x008fe20000000000 */
[----:B------:R-:W-:-:S05]  /*60f0*/  FADD R104, R49, R104 ;  /* 0x0000006831687221 */ /* 0x000fca0000000000 */
[----:B------:R-:W3:Y:S01]  /*6100*/  MUFU.EX2 R69, R69 ;  /* 0x0000004500457308 */ /* 0x000ee20000000800 */
[----:B0-----:R-:W-:Y:S01]  /*6110*/  FADD R64, R57, R64 ;  /* 0x0000004039407221 */ /* 0x001fe20000000000 */
[----:B------:R-:W-:-:S06]  /*6120*/  FADD R63, R51, R63 ;  /* 0x0000003f333f7221 */ /* 0x000fcc0000000000 */
[----:B------:R-:W0:Y:S01]  /*6130*/  MUFU.EX2 R60, R60 ;  /* 0x0000003c003c7308 */ /* 0x000e220000000800 */
[----:B------:R-:W-:Y:S01]  /*6140*/  FADD R106, R96, R106 ;  /* 0x0000006a606a7221 */ /* 0x000fe20000000000 */
[----:B------:R-:W-:Y:S01]  /*6150*/  FADD R104, R78, R104 ;  /* 0x000000684e687221 */ /* 0x000fe20000000000 */
[----:B--2---:R-:W-:Y:S01]  /*6160*/  FADD R64, R70, R64 ;  /* 0x0000004046407221 */ /* 0x004fe20000000000 */
[----:B------:R-:W-:Y:S01]  /*6170*/  FADD R63, R66, R63 ;  /* 0x0000003f423f7221 */ /* 0x000fe20000000000 */
[----:B-1----:R-:W-:Y:S01]  /*6180*/  FADD R106, R52, R106 ;  /* 0x0000006a346a7221 */ /* 0x002fe20000000000 */
[----:B------:R-:W-:Y:S01]  /*6190*/  FADD R104, R46, R104 ;  /* 0x000000682e687221 */ /* 0x000fe20000000000 */
[----:B------:R-:W-:Y:S01]  /*61a0*/  FADD R64, R59, R64 ;  /* 0x000000403b407221 */ /* 0x000fe20000000000 */
[----:B----4-:R-:W-:Y:S01]  /*61b0*/  FADD R63, R65, R63 ;  /* 0x0000003f413f7221 */ /* 0x010fe20000000000 */
[----:B------:R-:W-:Y:S01]  /*61c0*/  FADD R106, R95, R106 ;  /* 0x0000006a5f6a7221 */ /* 0x000fe20000000000 */
[----:B------:R-:W-:Y:S01]  /*61d0*/  FADD R104, R77, R104 ;  /* 0x000000684d687221 */ /* 0x000fe20000000000 */
[----:B---3--:R-:W-:-:S03]  /*61e0*/  FADD R64, R69, R64 ;  /* 0x0000004045407221 */ /* 0x008fc60000000000 */
[----:B------:R-:W1:Y:S01]  /*61f0*/  SHFL.BFLY PT, R107, R106, 0x2, 0x1f ;  /* 0x0c401f006a6b7f89 */ /* 0x000e6200000e0000 */
[----:B0-----:R-:W-:-:S03]  /*6200*/  FADD R63, R60, R63 ;  /* 0x0000003f3c3f7221 */ /* 0x001fc60000000000 */
[----:B------:R-:W0:Y:S04]  /*6210*/  SHFL.BFLY PT, R105, R104, 0x2, 0x1f ;  /* 0x0c401f0068697f89 */ /* 0x000e2800000e0000 */
[----:B------:R-:W2:Y:S04]  /*6220*/  SHFL.BFLY PT, R62, R64, 0x2, 0x1f ;  /* 0x0c401f00403e7f89 */ /* 0x000ea800000e0000 */
[----:B------:R-:W3:Y:S01]  /*6230*/  SHFL.BFLY PT, R61, R63, 0x2, 0x1f ;  /* 0x0c401f003f3d7f89 */ /* 0x000ee200000e0000 */
[----:B-1----:R-:W-:Y:S01]  /*6240*/  FADD R107, R106, R107 ;  /* 0x0000006b6a6b7221 */ /* 0x002fe20000000000 */
[----:B0-----:R-:W-:Y:S01]  /*6250*/  FADD R105, R104, R105 ;  /* 0x0000006968697221 */ /* 0x001fe20000000000 */
[----:B--2---:R-:W-:Y:S01]  /*6260*/  FADD R62, R64, R62 ;  /* 0x0000003e403e7221 */ /* 0x004fe20000000000 */
[----:B---3--:R-:W-:-:S03]  /*6270*/  FADD R61, R63, R61 ;  /* 0x0000003d3f3d7221 */ /* 0x008fc60000000000 */
[----:B------:R-:W0:Y:S04]  /*6280*/  SHFL.BFLY PT, R64, R105, 0x1, 0x1f ;  /* 0x0c201f0069407f89 */ /* 0x000e2800000e0000 */
[----:B------:R-:W1:Y:S04]  /*6290*/  SHFL.BFLY PT, R63, R107, 0x1, 0x1f ;  /* 0x0c201f006b3f7f89 */ /* 0x000e6800000e0000 */
[----:B------:R-:W2:Y:S04]  /*62a0*/  SHFL.BFLY PT, R104, R62, 0x1, 0x1f ;  /* 0x0c201f003e687f89 */ /* 0x000ea800000e0000 */
[----:B------:R-:W3:Y:S01]  /*62b0*/  SHFL.BFLY PT, R106, R61, 0x1, 0x1f ;  /* 0x0c201f003d6a7f89 */ /* 0x000ee200000e0000 */
[----:B0-----:R-:W-:Y:S01]  /*62c0*/  FADD R64, R105, R64 ;  /* 0x0000004069407221 */ /* 0x001fe20000000000 */
[----:B-1----:R-:W-:Y:S01]  /*62d0*/  FADD R63, R107, R63 ;  /* 0x0000003f6b3f7221 */ /* 0x002fe20000000000 */
[----:B--2---:R-:W-:-:S04]  /*62e0*/  FADD R104, R62, R104 ;  /* 0x000000683e687221 */ /* 0x004fc80000000000 */
[----:B------:R-:W-:Y:S01]  /*62f0*/  @!P0 STS [R92], R63 ;  /* 0x0000003f5c008388 */ /* 0x000fe20000000800 */
[----:B---3--:R-:W-:-:S03]  /*6300*/  FADD R106, R61, R106 ;  /* 0x0000006a3d6a7221 */ /* 0x008fc60000000000 */
[----:B------:R-:W-:Y:S04]  /*6310*/  @!P0 STS [R93], R64 ;  /* 0x000000405d008388 */ /* 0x000fe80000000800 */
[----:B------:R-:W-:Y:S04]  /*6320*/  @!P0 STS [R100], R104 ;  /* 0x0000006864008388 */ /* 0x000fe80000000800 */
[----:B------:R-:W-:Y:S01]  /*6330*/  @!P0 STS [R101], R106 ;  /* 0x0000006a65008388 */ /* 0x000fe20000000800 */
[----:B------:R-:W-:Y:S06]  /*6340*/  BAR.SYNC.DEFER_BLOCKING 0x0 ;  /* 0x0000000000007b1d */ /* 0x000fec0000010000 */
[----:B------:R-:W0:Y:S04]  /*6350*/  LDS R63, [R45] ;  /* 0x000000002d3f7984 */ /* 0x000e280000000800 */
[----:B0-----:R-:W0:Y:S02]  /*6360*/  SHFL.BFLY PT, R61, R63, 0x2, 0x1f ;  /* 0x0c401f003f3d7f89 */ /* 0x001e2400000e0000 */
[----:B0-----:R-:W-:-:S05]  /*6370*/  FADD R63, R63, R61 ;  /* 0x0000003d3f3f7221 */ /* 0x001fca0000000000 */
[----:B------:R-:W0:Y:S01]  /*6380*/  SHFL.BFLY PT, R93, R63, 0x1, 0x1f ;  /* 0x0c201f003f5d7f89 */ /* 0x000e2200000e0000 */
[C---:B------:R-:W-:Y:S02]  /*6390*/  LOP3.LUT R92, R192.reuse, 0xf, RZ, 0xc0, !PT ;  /* 0x0000000fc05c7812 */ /* 0x040fe400078ec0ff */
[----:B------:R-:W-:Y:S01]  /*63a0*/  LOP3.LUT R101, R192, 0x3, RZ, 0xc0, !PT ;  /* 0x00000003c0657812 */ /* 0x000fe200078ec0ff */
[----:B------:R-:W-:Y:S01]  /*63b0*/  IMAD.SHL.U32 R62, R194, 0x10, RZ ;  /* 0x00000010c23e7824 */ /* 0x000fe200078e00ff */
[----:B------:R-:W-:Y:S01]  /*63c0*/  LOP3.LUT R192, R192, 0x10, RZ, 0xc0, !PT ;  /* 0x00000010c0c07812 */ /* 0x000fe200078ec0ff */
[----:B------:R-:W-:Y:S01]  /*63d0*/  IMAD R61, R44, 0x8, R92 ;  /* 0x000000082c3d7824 */ /* 0x000fe200078e025c */
[----:B------:R-:W-:Y:S01]  /*63e0*/  SHF.R.U32.HI R100, RZ, 0x1, R199 ;  /* 0x00000001ff647819 */ /* 0x000fe200000116c7 */
[----:B------:R-:W-:Y:S01]  /*63f0*/  IMAD R92, R92, 0x8, R101 ;  /* 0x000000085c5c7824 */ /* 0x000fe200078e0265 */
[----:B------:R-:W-:Y:S01]  /*6400*/  LOP3.LUT R62, R62, 0x30, R197, 0x78, !PT ;  /* 0x000000303e3e7812 */ /* 0x000fe200078e78c5 */
[----:B------:R-:W-:Y:S01]  /*6410*/  IMAD R64, R194, 0x4, R199 ;  /* 0x00000004c2407824 */ /* 0x000fe200078e02c7 */
[----:B------:R-:W2:Y:S01]  /*6420*/  LDL R197, [R1+0x110] ;  /* 0x0001100001c57983 */ /* 0x000ea20000100800 */
[----:B0-----:R-:W-:Y:S01]  /*6430*/  FADD R63, R63, R93 ;  /* 0x0000005d3f3f7221 */ /* 0x001fe20000000000 */
[----:B------:R-:W-:-:S02]  /*6440*/  IMAD R44, R192, 0x4, R100 ;  /* 0x00000004c02c7824 */ /* 0x000fc400078e0264 */
[----:B------:R-:W3:Y:S04]  /*6450*/  LDL R194, [R1+0x100] ;  /* 0x0001000001c27983 */ /* 0x000ee80000100800 */
[----:B------:R0:W-:Y:S01]  /*6460*/  @!P0 STS [R45], R63 ;  /* 0x0000003f2d008388 */ /* 0x0001e20000000800 */
[----:B------:R-:W-:Y:S01]  /*6470*/  BAR.SYNC.DEFER_BLOCKING 0x0 ;  /* 0x0000000000007b1d */ /* 0x000fe20000010000 */
[----:B------:R-:W-:Y:S01]  /*6480*/  IMAD.SHL.U32 R92, R92, 0x20, RZ ;  /* 0x000000205c5c7824 */ /* 0x000fe200078e00ff */
[----:B------:R-:W-:Y:S01]  /*6490*/  IADD3 R100, P1, R7, UR5, RZ ;  /* 0x0000000507647c10 */ /* 0x000fe2000ff3e0ff */
[----:B------:R-:W-:Y:S01]  /*64a0*/  IMAD.U32 R64, R64, 0x20, R62 ;  /* 0x0000002040407824 */ /* 0x000fe200078e003e */
[----:B------:R-:W-:Y:S02]  /*64b0*/  IADD3 R62, P2, R109, UR5, RZ ;  /* 0x000000056d3e7c10 */ /* 0x000fe4000ff5e0ff */
[----:B------:R-:W-:Y:S01]  /*64c0*/  IADD3.X R101, R32, UR9, RZ, P1, !PT ;  /* 0x0000000920657c10 */ /* 0x000fe20008ffe4ff */
[----:B------:R-:W4:Y:S01]  /*64d0*/  LDL R109, [R1+0x4c] ;  /* 0x00004c00016d7983 */ /* 0x000f220000100800 */
[----:B------:R-:W-:-:S02]  /*64e0*/  LOP3.LUT R44, R92, R44, RZ, 0x3c, !PT ;  /* 0x0000002c5c2c7212 */ /* 0x000fc400078e3cff */
[----:B------:R-:W-:Y:S01]  /*64f0*/  IADD3 R92, P1, R117, UR5, RZ ;  /* 0x00000005755c7c10 */ /* 0x000fe2000ff3e0ff */
[----:B------:R-:W5:Y:S01]  /*6500*/  LDL R199, [R1+0x108] ;  /* 0x0001080001c77983 */ /* 0x000f620000100800 */
[----:B0-----:R-:W-:-:S03]  /*6510*/  IADD3.X R63, R110, UR9, RZ, P2, !PT ;  /* 0x000000096e3f7c10 */ /* 0x001fc600097fe4ff */
[----:B------:R-:W2:Y:S04]  /*6520*/  LDL R117, [R1+0x60] ;  /* 0x0000600001757983 */ /* 0x000ea80000100800 */
[----:B------:R-:W3:Y:S01]  /*6530*/  LDL R110, [R1+0x54] ;  /* 0x00005400016e7983 */ /* 0x000ee20000100800 */
[----:B------:R-:W-:-:S03]  /*6540*/  IADD3.X R93, R119, UR9, RZ, P1, !PT ;  /* 0x00000009775d7c10 */ /* 0x000fc60008ffe4ff */
[----:B------:R0:W5:Y:S01]  /*6550*/  LDG.E.U8 R45, desc[UR12][R100.64] ;  /* 0x0000000c642d7981 */ /* 0x000162000c1e1100 */
[----:B------:R-:W-:-:S03]  /*6560*/  IADD3 R106, P1, R113, UR5, RZ ;  /* 0x00000005716a7c10 */ /* 0x000fc6000ff3e0ff */
[----:B------:R-:W5:Y:S04]  /*6570*/  LDL R119, [R1+0x70] ;  /* 0x0000700001777983 */ /* 0x000f680000100800 */
[----:B------:R-:W5:Y:S01]  /*6580*/  LDL R113, [R1+0x64] ;  /* 0x0000640001717983 */ /* 0x000f620000100800 */
[----:B0-----:R-:W-:-:S03]  /*6590*/  IADD3 R100, P2, R112, UR5, RZ ;  /* 0x0000000570647c10 */ /* 0x001fc6000ff5e0ff */
[----:B------:R-:W5:Y:S01]  /*65a0*/  LDL R112, [R1+0x5c] ;  /* 0x00005c0001707983 */ /* 0x000f620000100800 */
[----:B------:R-:W-:-:S03]  /*65b0*/  IADD3.X R101, R120, UR9, RZ, P2, !PT ;  /* 0x0000000978657c10 */ /* 0x000fc600097fe4ff */
[----:B------:R-:W5:Y:S01]  /*65c0*/  LDL R120, [R1+0x78] ;  /* 0x0000780001787983 */ /* 0x000f620000100800 */
[----:B------:R-:W-:Y:S02]  /*65d0*/  IADD3 R104, P2, R114, UR5, RZ ;  /* 0x0000000572687c10 */ /* 0x000fe4000ff5e0ff */
[----:B------:R-:W-:Y:S01]  /*65e0*/  IADD3.X R107, R121, UR9, RZ, P1, !PT ;  /* 0x00000009796b7c10 */ /* 0x000fe20008ffe4ff */
[----:B------:R-:W5:Y:S04]  /*65f0*/  LDL R114, [R1+0x6c] ;  /* 0x00006c0001727983 */ /* 0x000f680000100800 */
[----:B------:R-:W5:Y:S04]  /*6600*/  LDL R121, [R1+0x80] ;  /* 0x0000800001797983 */ /* 0x000f680000100800 */
[----:B------:R-:W5:Y:S01]  /*6610*/  LDG.E.U8 R63, desc[UR12][R62.64] ;  /* 0x0000000c3e3f7981 */ /* 0x000f62000c1e1100 */
[----:B------:R-:W-:-:S03]  /*6620*/  IADD3.X R105, R122, UR9, RZ, P2, !PT ;  /* 0x000000097a697c10 */ /* 0x000fc600097fe4ff */
[----:B------:R-:W5:Y:S04]  /*6630*/  LDL R122, [R1+0x88] ;  /* 0x00008800017a7983 */ /* 0x000f680000100800 */
[----:B------:R-:W5:Y:S04]  /*6640*/  LDG.E.U8 R100, desc[UR12][R100.64] ;  /* 0x0000000c64647981 */ /* 0x000f68000c1e1100 */
[----:B------:R0:W5:Y:S04]  /*6650*/  LDG.E.U8 R62, desc[UR12][R92.64] ;  /* 0x0000000c5c3e7981 */ /* 0x000168000c1e1100 */
[----:B------:R-:W5:Y:S04]  /*6660*/  LDL R192, [R1+0x124] ;  /* 0x0001240001c07983 */ /* 0x000f680000100800 */
[----:B------:R1:W5:Y:S01]  /*6670*/  LDG.E.U8 R101, desc[UR12][R106.64] ;  /* 0x0000000c6a657981 */ /* 0x000362000c1e1100 */
[----:B0-----:R-:W-:-:S03]  /*6680*/  IADD3 R92, P1, R115, UR5, RZ ;  /* 0x00000005735c7c10 */ /* 0x001fc6000ff3e0ff */
[----:B------:R-:W5:Y:S01]  /*6690*/  LDL R115, [R1+0x74] ;  /* 0x0000740001737983 */ /* 0x000f620000100800 */
[----:B------:R-:W-:Y:S02]  /*66a0*/  IMAD.SHL.U32 R250, R250, 0x2, RZ ;  /* 0x00000002fafa7824 */ /* 0x000fe400078e00ff */
[----:B------:R-:W-:Y:S01]  /*66b0*/  FADD R37, -R43, R37 ;  /* 0x000000252b257221 */ /* 0x000fe20000000100 */
[----:B------:R-:W0:Y:S01]  /*66c0*/  LDS R111, [R111] ;  /* 0x000000006f6f7984 */ /* 0x000e220000000800 */
[----:B-1----:R-:W-:-:S03]  /*66d0*/  IADD3 R106, P2, R116, UR5, RZ ;  /* 0x00000005746a7c10 */ /* 0x002fc6000ff5e0ff */
[----:B------:R-:W5:Y:S01]  /*66e0*/  LDL R116, [R1+0x7c] ;  /* 0x00007c0001747983 */ /* 0x000f620000100800 */
[----:B----4-:R-:W-:-:S03]  /*66f0*/  IADD3.X R93, R109, UR9, RZ, P1, !PT ;  /* 0x000000096d5d7c10 */ /* 0x010fc60008ffe4ff */
[----:B------:R2:W4:Y:S02]  /*6700*/  LDG.E.U8 R109, desc[UR12][R104.64] ;  /* 0x0000000c686d7981 */ /* 0x000524000c1e1100 */
[----:B--2---:R-:W-:Y:S02]  /*6710*/  IADD3 R104, P1, R117, UR5, RZ ;  /* 0x0000000575687c10 */ /* 0x004fe4000ff3e0ff */
[----:B------:R-:W2:Y:S01]  /*6720*/  LDL R117, [R1+0x84] ;  /* 0x0000840001757983 */ /* 0x000ea20000100800 */
[----:B---3--:R-:W-:-:S03]  /*6730*/  IADD3.X R107, R110, UR9, RZ, P2, !PT ;  /* 0x000000096e6b7c10 */ /* 0x008fc600097fe4ff */
[----:B------:R1:W3:Y:S02]  /*6740*/  LDG.E.U8 R110, desc[UR12][R92.64] ;  /* 0x0000000c5c6e7981 */ /* 0x0002e4000c1e1100 */
[----:B-1----:R-:W-:Y:S02]  /*6750*/  IADD3 R92, P2, R118, UR5, RZ ;  /* 0x00000005765c7c10 */ /* 0x002fe4000ff5e0ff */
[----:B------:R-:W4:Y:S01]  /*6760*/  LDL R118, [R1+0x8c] ;  /* 0x00008c0001767983 */ /* 0x000f220000100800 */
[----:B-----5:R-:W-:-:S03]  /*6770*/  IADD3.X R105, R112, UR9, RZ, P1, !PT ;  /* 0x0000000970697c10 */ /* 0x020fc60008ffe4ff */
[----:B------:R1:W5:Y:S01]  /*6780*/  LDG.E.U8 R112, desc[UR12][R106.64] ;  /* 0x0000000c6a707981 */ /* 0x000362000c1e1100 */
[----:B------:R-:W-:-:S03]  /*6790*/  IADD3.X R93, R113, UR9, RZ, P2, !PT ;  /* 0x00000009715d7c10 */ /* 0x000fc600097fe4ff */
[----:B------:R0:W5:Y:S01]  /*67a0*/  LDG.E.U8 R113, desc[UR12][R104.64] ;  /* 0x0000000c68717981 */ /* 0x000162000c1e1100 */
[----:B-1----:R-:W-:-:S03]  /*67b0*/  IADD3 R106, P1, R119, UR5, RZ ;  /* 0x00000005776a7c10 */ /* 0x002fc6000ff3e0ff */
[----:B------:R-:W3:Y:S01]  /*67c0*/  LDL R119, [R1+0x94] ;  /* 0x0000940001777983 */ /* 0x000ee20000100800 */
[----:B0-----:R-:W-:-:S03]  /*67d0*/  IADD3 R104, P2, R120, UR5, RZ ;  /* 0x0000000578687c10 */ /* 0x001fc6000ff5e0ff */
[----:B------:R-:W5:Y:S01]  /*67e0*/  LDL R120, [R1+0x9c] ;  /* 0x00009c0001787983 */ /* 0x000f620000100800 */
[----:B------:R-:W-:-:S03]  /*67f0*/  IADD3.X R107, R114, UR9, RZ, P1, !PT ;  /* 0x00000009726b7c10 */ /* 0x000fc60008ffe4ff */
[----:B------:R0:W5:Y:S02]  /*6800*/  LDG.E.U8 R114, desc[UR12][R92.64] ;  /* 0x0000000c5c727981 */ /* 0x000164000c1e1100 */
[----:B0-----:R-:W-:Y:S02]  /*6810*/  IADD3 R92, P1, R121, UR5, RZ ;  /* 0x00000005795c7c10 */ /* 0x001fe4000ff3e0ff */
        /* <DEDUP_REMOVED lines=9> */
[----:B--2---:R-:W-:-:S03]  /*68b0*/  IADD3.X R107, R117, UR9, RZ, P2, !PT ;  /* 0x00000009756b7c10 */ /* 0x004fc600097fe4ff */
[----:B------:R0:W2:Y:S02]  /*68c0*/  LDG.E.U8 R117, desc[UR12][R92.64] ;  /* 0x0000000c5c757981 */ /* 0x0000a4000c1e1100 */
[----:B0-----:R-:W-:Y:S02]  /*68d0*/  IADD3 R92, P2, R124, UR5, RZ ;  /* 0x000000057c5c7c10 */ /* 0x001fe4000ff5e0ff */
[----:B------:R-:W2:Y:S01]  /*68e0*/  LDL R124, [R1+0xbc] ;  /* 0x0000bc00017c7983 */ /* 0x000ea20000100800 */
[----:B----4-:R-:W-:-:S03]  /*68f0*/  IADD3.X R105, R118, UR9, RZ, P1, !PT ;  /* 0x0000000976697c10 */ /* 0x010fc60008ffe4ff */
[----:B------:R0:W4:Y:S02]  /*6900*/  LDG.E.U8 R118, desc[UR12][R106.64] ;  /* 0x0000000c6a767981 */ /* 0x000124000c1e1100 */
[----:B0-----:R-:W-:Y:S02]  /*6910*/  IADD3 R106, P1, R125, UR5, RZ ;  /* 0x000000057d6a7c10 */ /* 0x001fe4000ff3e0ff */
[----:B------:R-:W4:Y:S01]  /*6920*/  LDL R125, [R1+0xc4] ;  /* 0x0000c400017d7983 */ /* 0x000f220000100800 */
[----:B---3--:R-:W-:-:S03]  /*6930*/  IADD3.X R93, R119, UR9, RZ, P2, !PT ;  /* 0x00000009775d7c10 */ /* 0x008fc600097fe4ff */
[----:B------:R0:W3:Y:S01]  /*6940*/  LDG.E.U8 R119, desc[UR12][R104.64] ;  /* 0x0000000c68777981 */ /* 0x0000e2000c1e1100 */
[----:B-----5:R-:W-:-:S03]  /*6950*/  IADD3.X R107, R120, UR9, RZ, P1, !PT ;  /* 0x00000009786b7c10 */ /* 0x020fc60008ffe4ff */
[----:B------:R1:W5:Y:S01]  /*6960*/  LDG.E.U8 R120, desc[UR12][R92.64] ;  /* 0x0000000c5c787981 */ /* 0x000362000c1e1100 */
[----:B0-----:R-:W-:-:S03]  /*6970*/  IADD3 R104, P2, R127, UR5, RZ ;  /* 0x000000057f687c10 */ /* 0x001fc6000ff5e0ff */
[----:B------:R-:W3:Y:S01]  /*6980*/  LDL R127, [R1+0xd4] ;  /* 0x0000d400017f7983 */ /* 0x000ee20000100800 */
[----:B-1----:R-:W-:-:S03]  /*6990*/  IADD3 R92, P1, R129, UR5, RZ ;  /* 0x00000005815c7c10 */ /* 0x002fc6000ff3e0ff */
        /* <DEDUP_REMOVED lines=18> */
[----:B------:R0:W4:Y:S01]  /*6ac0*/  LDG.E.U8 R125, desc[UR12][R104.64] ;  /* 0x0000000c687d7981 */ /* 0x000122000c1e1100 */
[----:B------:R-:W-:-:S03]  /*6ad0*/  IADD3.X R107, R126, UR9, RZ, P1, !PT ;  /* 0x000000097e6b7c10 */ /* 0x000fc60008ffe4ff */
[----:B------:R1:W4:Y:S01]  /*6ae0*/  LDG.E.U8 R126, desc[UR12][R92.64] ;  /* 0x0000000c5c7e7981 */ /* 0x000322000c1e1100 */
[----:B0-----:R-:W-:-:S03]  /*6af0*/  IADD3 R104, P2, R132, UR5, RZ ;  /* 0x0000000584687c10 */ /* 0x001fc6000ff5e0ff */
[----:B------:R-:W4:Y:S01]  /*6b00*/  LDL R132, [R1+0xfc] ;  /* 0x0000fc0001847983 */ /* 0x000f220000100800 */
[----:B-1----:R-:W-:-:S03]  /*6b10*/  IADD3 R92, P1, R133, UR5, RZ ;  /* 0x00000005855c7c10 */ /* 0x002fc6000ff3e0ff */
[----:B------:R-:W4:Y:S01]  /*6b20*/  LDL R133, [R1+0x104] ;  /* 0x0001040001857983 */ /* 0x000f220000100800 */
[----:B---3--:R-:W-:-:S03]  /*6b30*/  IADD3.X R105, R127, UR9, RZ, P2, !PT ;  /* 0x000000097f697c10 */ /* 0x008fc600097fe4ff */
[----:B------:R0:W3:Y:S02]  /*6b40*/  LDG.E.U8 R127, desc[UR12][R106.64] ;  /* 0x0000000c6a7f7981 */ /* 0x0000e4000c1e1100 */
[----:B0-----:R-:W-:Y:S02]  /*6b50*/  IADD3 R106, P2, R134, UR5, RZ ;  /* 0x00000005866a7c10 */ /* 0x001fe4000ff5e0ff */
[----:B------:R-:W3:Y:S01]  /*6b60*/  LDL R134, [R1+0x10c] ;  /* 0x00010c0001867983 */ /* 0x000ee20000100800 */
[----:B-----5:R-:W-:-:S03]  /*6b70*/  IADD3.X R93, R128, UR9, RZ, P1, !PT ;  /* 0x00000009805d7c10 */ /* 0x020fc60008ffe4ff */
[----:B------:R0:W5:Y:S01]  /*6b80*/  LDG.E.U8 R128, desc[UR12][R104.64] ;  /* 0x0000000c68807981 */ /* 0x000162000c1e1100 */
[----:B------:R-:W-:-:S03]  /*6b90*/  IADD3.X R107, R129, UR9, RZ, P2, !PT ;  /* 0x00000009816b7c10 */ /* 0x000fc600097fe4ff */
[----:B------:R1:W5:Y:S01]  /*6ba0*/  LDG.E.U8 R129, desc[UR12][R92.64] ;  /* 0x0000000c5c817981 */ /* 0x000362000c1e1100 */
[----:B0-----:R-:W-:-:S03]  /*6bb0*/  IADD3 R104, P1, R135, UR5, RZ ;  /* 0x0000000587687c10 */ /* 0x001fc6000ff3e0ff */
[----:B------:R-:W5:Y:S01]  /*6bc0*/  LDL R135, [R1+0x114] ;  /* 0x0001140001877983 */ /* 0x000f620000100800 */
[----:B-1----:R-:W-:-:S03]  /*6bd0*/  IADD3 R92, P2, R176, UR5, RZ ;  /* 0x00000005b05c7c10 */ /* 0x002fc6000ff5e0ff */
        /* <DEDUP_REMOVED lines=14> */
[----:B------:R-:W2:Y:S01]  /*6cc0*/  LDL R197, [R1+0x13c] ;  /* 0x00013c0001c57983 */ /* 0x000ea20000100800 */
[----:B---3--:R-:W-:-:S03]  /*6cd0*/  IADD3.X R93, R134, UR9, RZ, P1, !PT ;  /* 0x00000009865d7c10 */ /* 0x008fc60008ffe4ff */
[----:B------:R0:W3:Y:S01]  /*6ce0*/  LDG.E.U8 R134, desc[UR12][R104.64] ;  /* 0x0000000c68867981 */ /* 0x0000e2000c1e1100 */
[----:B-1----:R-:W-:-:S03]  /*6cf0*/  IADD3 R106, P2, R203, UR5, RZ ;  /* 0x00000005cb6a7c10 */ /* 0x002fc6000ff5e0ff */
[----:B------:R-:W4:Y:S01]  /*6d00*/  LDL R203, [R1+0x144] ;  /* 0x0001440001cb7983 */ /* 0x000f220000100800 */
[----:B0-----:R-:W-:-:S03]  /*6d10*/  IADD3 R104, P1, R201, UR5, RZ ;  /* 0x00000005c9687c10 */ /* 0x001fc6000ff3e0ff */
        /* <DEDUP_REMOVED lines=12> */
[----:B------:R-:W5:Y:S02]  /*6de0*/  LDL R207, [R1+0x15c] ;  /* 0x00015c0001cf7983 */ /* 0x000f640000100800 */
[----:B------:R-:W-:Y:S02]  /*6df0*/  IADD3.X R105, R209, UR9, RZ, P2, !PT ;  /* 0x00000009d1697c10 */ /* 0x000fe400097fe4ff */
[----:B------:R-:W5:Y:S01]  /*6e00*/  LDL R209, [R1+0x164] ;  /* 0x0001640001d17983 */ /* 0x000f620000100800 */
[----:B------:R-:W-:-:S03]  /*6e10*/  IADD3.X R107, R194, UR9, RZ, P1, !PT ;  /* 0x00000009c26b7c10 */ /* 0x000fc60008ffe4ff */
[----:B------:R0:W5:Y:S04]  /*6e20*/  LDG.E.U8 R194, desc[UR12][R92.64] ;  /* 0x0000000c5cc27981 */ /* 0x000168000c1e1100 */
[----:B------:R-:W5:Y:S01]  /*6e30*/  LDG.E.U8 R107, desc[UR12][R106.64] ;  /* 0x0000000c6a6b7981 */ /* 0x000f62000c1e1100 */
[----:B0-----:R-:W-:-:S03]  /*6e40*/  IADD3 R92, P1, R211, UR5, RZ ;  /* 0x00000005d35c7c10 */ /* 0x001fc6000ff3e0ff */
[----:B------:R-:W5:Y:S04]  /*6e50*/  LDL R211, [R1+0x16c] ;  /* 0x00016c0001d37983 */ /* 0x000f680000100800 */
[----:B------:R-:W5:Y:S01]  /*6e60*/  LDL R106, [R1+0x194] ;  /* 0x00019400016a7983 */ /* 0x000f620000100800 */
[----:B--2---:R-:W-:-:S03]  /*6e70*/  IADD3.X R93, R197, UR9, RZ, P1, !PT ;  /* 0x00000009c55d7c10 */ /* 0x004fc60008ffe4ff */
[----:B------:R0:W2:Y:S02]  /*6e80*/  LDG.E.U8 R197, desc[UR12][R104.64] ;  /* 0x0000000c68c57981 */ /* 0x0000a4000c1e1100 */
[----:B0-----:R-:W-:Y:S02]  /*6e90*/  IADD3 R104, P1, R199, UR5, RZ ;  /* 0x00000005c7687c10 */ /* 0x001fe4000ff3e0ff */
[----:B------:R0:W2:Y:S02]  /*6ea0*/  LDG.E.U8 R199, desc[UR12][R92.64] ;  /* 0x0000000c5cc77981 */ /* 0x0000a4000c1e1100 */
[----:B----4-:R-:W-:Y:S02]  /*6eb0*/  IADD3.X R105, R203, UR9, RZ, P1, !PT ;  /* 0x00000009cb697c10 */ /* 0x010fe40008ffe4ff */
[----:B0-----:R-:W-:Y:S02]  /*6ec0*/  IADD3 R92, P2, R213, UR5, RZ ;  /* 0x00000005d55c7c10 */ /* 0x001fe4000ff5e0ff */
[----:B------:R-:W4:Y:S02]  /*6ed0*/  LDL R213, [R1+0x174] ;  /* 0x0001740001d57983 */ /* 0x000f240000100800 */
[----:B---3--:R-:W-:-:S02]  /*6ee0*/  IADD3.X R93, R201, UR9, RZ, P2, !PT ;  /* 0x00000009c95d7c10 */ /* 0x008fc400097fe4ff */
[----:B------:R-:W3:Y:S04]  /*6ef0*/  LDG.E.U8 R201, desc[UR12][R104.64] ;  /* 0x0000000c68c97981 */ /* 0x000ee8000c1e1100 */
[----:B------:R0:W2:Y:S04]  /*6f00*/  LDG.E.U8 R203, desc[UR12][R92.64] ;  /* 0x0000000c5ccb7981 */ /* 0x0000a8000c1e1100 */
[----:B------:R-:W3:Y:S01]  /*6f10*/  LDL R104, [R1+0x18c] ;  /* 0x00018c0001687983 */ /* 0x000ee20000100800 */
[----:B0-----:R-:W-:-:S03]  /*6f20*/  IADD3 R92, P1, R215, UR5, RZ ;  /* 0x00000005d75c7c10 */ /* 0x001fc6000ff3e0ff */
[----:B------:R-:W2:Y:S04]  /*6f30*/  LDL R105, [R1+0x19c] ;  /* 0x00019c0001697983 */ /* 0x000ea80000100800 */
[----:B------:R-:W3:Y:S01]  /*6f40*/  LDL R215, [R1+0x17c] ;  /* 0x00017c0001d77983 */ /* 0x000ee20000100800 */
[----:B-----5:R-:W-:-:S05]  /*6f50*/  IADD3.X R93, R205, UR9, RZ, P1, !PT ;  /* 0x00000009cd5d7c10 */ /* 0x020fca0008ffe4ff */
[----:B------:R0:W5:Y:S02]  /*6f60*/  LDG.E.U8 R205, desc[UR12][R92.64] ;  /* 0x0000000c5ccd7981 */ /* 0x000164000c1e1100 */
[----:B0-----:R-:W-:Y:S02]  /*6f70*/  IADD3 R92, P1, R217, UR5, RZ ;  /* 0x00000005d95c7c10 */ /* 0x001fe4000ff3e0ff */
[----:B------:R-:W2:Y:S02]  /*6f80*/  LDL R217, [R1+0x184] ;  /* 0x0001840001d97983 */ /* 0x000ea40000100800 */
[----:B------:R-:W-:-:S05]  /*6f90*/  IADD3.X R93, R207, UR9, RZ, P1, !PT ;  /* 0x00000009cf5d7c10 */ /* 0x000fca0008ffe4ff */
[----:B------:R0:W5:Y:S02]  /*6fa0*/  LDG.E.U8 R207, desc[UR12][R92.64] ;  /* 0x0000000c5ccf7981 */ /* 0x000164000c1e1100 */
[----:B0-----:R-:W-:Y:S02]  /*6fb0*/  IADD3 R92, P1, R221, UR5, RZ ;  /* 0x00000005dd5c7c10 */ /* 0x001fe4000ff3e0ff */
[----:B------:R-:W5:Y:S02]  /*6fc0*/  LDL R221, [R1+0x198] ;  /* 0x0001980001dd7983 */ /* 0x000f640000100800 */
        /* <DEDUP_REMOVED lines=8> */
[----:B----4-:R-:W-:-:S05]  /*7050*/  IADD3.X R93, R213, UR9, RZ, P1, !PT ;  /* 0x00000009d55d7c10 */ /* 0x010fca0008ffe4ff */
[----:B------:R0:W4:Y:S02]  /*7060*/  LDG.E.U8 R213, desc[UR12][R92.64] ;  /* 0x0000000c5cd57981 */ /* 0x000124000c1e1100 */
[----:B0-----:R-:W-:Y:S02]  /*7070*/  IADD3 R92, P1, R225, UR5, RZ ;  /* 0x00000005e15c7c10 */ /* 0x001fe4000ff3e0ff */
[----:B------:R-:W4:Y:S02]  /*7080*/  LDL R225, [R1+0x1a4] ;  /* 0x0001a40001e17983 */ /* 0x000f240000100800 */
[----:B---3--:R-:W-:-:S05]  /*7090*/  IADD3.X R93, R215, UR9, RZ, P1, !PT ;  /* 0x00000009d75d7c10 */ /* 0x008fca0008ffe4ff */
[----:B------:R0:W3:Y:S02]  /*70a0*/  LDG.E.U8 R215, desc[UR12][R92.64] ;  /* 0x0000000c5cd77981 */ /* 0x0000e4000c1e1100 */
[----:B0-----:R-:W-:Y:S02]  /*70b0*/  IADD3 R92, P1, R229, UR5, RZ ;  /* 0x00000005e55c7c10 */ /* 0x001fe4000ff3e0ff */
[----:B------:R-:W3:Y:S02]  /*70c0*/  LDL R229, [R1+0x1b4] ;  /* 0x0001b40001e57983 */ /* 0x000ee40000100800 */
[----:B--2---:R-:W-:-:S05]  /*70d0*/  IADD3.X R93, R217, UR9, RZ, P1, !PT ;  /* 0x00000009d95d7c10 */ /* 0x004fca0008ffe4ff */
[----:B------:R0:W2:Y:S02]  /*70e0*/  LDG.E.U8 R217, desc[UR12][R92.64] ;  /* 0x0000000c5cd97981 */ /* 0x0000a4000c1e1100 */
[----:B0-----:R-:W-:-:S04]  /*70f0*/  IADD3 R92, P1, R219, UR5, RZ ;  /* 0x00000005db5c7c10 */ /* 0x001fc8000ff3e0ff */
[----:B------:R-:W-:Y:S02]  /*7100*/  IADD3.X R93, R104, UR9, RZ, P1, !PT ;  /* 0x00000009685d7c10 */ /* 0x000fe40008ffe4ff */
[----:B------:R-:W3:Y:S04]  /*7110*/  LDL R104, [R1+0x1b0] ;  /* 0x0001b00001687983 */ /* 0x000ee80000100800 */
[----:B------:R5:W2:Y:S02]  /*7120*/  LDG.E.U8 R219, desc[UR12][R92.64] ;  /* 0x0000000c5cdb7981 */ /* 0x000aa4000c1e1100 */
[----:B-----5:R-:W-:-:S04]  /*7130*/  IADD3 R92, P1, R221, UR5, RZ ;  /* 0x00000005dd5c7c10 */ /* 0x020fc8000ff3e0ff */
[----:B------:R-:W-:Y:S02]  /*7140*/  IADD3.X R93, R106, UR9, RZ, P1, !PT ;  /* 0x000000096a5d7c10 */ /* 0x000fe40008ffe4ff */
[----:B------:R-:W5:Y:S04]  /*7150*/  LDL R106, [R1+0x1ac] ;  /* 0x0001ac00016a7983 */ /* 0x000f680000100800 */
[----:B------:R0:W2:Y:S02]  /*7160*/  LDG.E.U8 R221, desc[UR12][R92.64] ;  /* 0x0000000c5cdd7981 */ /* 0x0000a4000c1e1100 */
[----:B0-----:R-:W-:-:S04]  /*7170*/  IADD3 R92, P1, R223, UR5, RZ ;  /* 0x00000005df5c7c10 */ /* 0x001fc8000ff3e0ff */
[----:B------:R-:W-:Y:S02]  /*7180*/  IADD3.X R93, R105, UR9, RZ, P1, !PT ;  /* 0x00000009695d7c10 */ /* 0x000fe40008ffe4ff */
[----:B------:R-:W2:Y:S04]  /*7190*/  LDL R105, [R1+0x1b8] ;  /* 0x0001b80001697983 */ /* 0x000ea80000100800 */
[----:B------:R0:W2:Y:S02]  /*71a0*/  LDG.E.U8 R223, desc[UR12][R92.64] ;  /* 0x0000000c5cdf7981 */ /* 0x0000a4000c1e1100 */
[----:B0-----:R-:W-:-:S04]  /*71b0*/  IADD3 R92, P1, R227, UR5, RZ ;  /* 0x00000005e35c7c10 */ /* 0x001fc8000ff3e0ff */
[----:B----4-:R-:W-:-:S05]  /*71c0*/  IADD3.X R93, R225, UR9, RZ, P1, !PT ;  /* 0x00000009e15d7c10 */ /* 0x010fca0008ffe4ff */
[----:B------:R3:W4:Y:S02]  /*71d0*/  LDG.E.U8 R225, desc[UR12][R92.64] ;  /* 0x0000000c5ce17981 */ /* 0x000724000c1e1100 */
[----:B---3--:R-:W-:Y:S02]  /*71e0*/  IADD3 R92, P1, R104, UR5, RZ ;  /* 0x00000005685c7c10 */ /* 0x008fe4000ff3e0ff */
[----:B------:R-:W3:Y:S02]  /*71f0*/  LDL R104, [R1+0x1cc] ;  /* 0x0001cc0001687983 */ /* 0x000ee40000100800 */
[----:B-----5:R-:W-:Y:S02]  /*7200*/  IADD3.X R93, R106, UR9, RZ, P1, !PT ;  /* 0x000000096a5d7c10 */ /* 0x020fe40008ffe4ff */
[----:B------:R-:W5:Y:S04]  /*7210*/  LDL R106, [R1+0x1e0] ;  /* 0x0001e000016a7983 */ /* 0x000f680000100800 */
[----:B------:R2:W4:Y:S02]  /*7220*/  LDG.E.U8 R227, desc[UR12][R92.64] ;  /* 0x0000000c5ce37981 */ /* 0x000524000c1e1100 */
[----:B--2---:R-:W-:-:S02]  /*7230*/  IADD3 R92, P1, R105, UR5, RZ ;  /* 0x00000005695c7c10 */ /* 0x004fc4000ff3e0ff */
[----:B------:R-:W2:Y:S02]  /*7240*/  LDL R105, [R1+0x1dc] ;  /* 0x0001dc0001697983 */ /* 0x000ea40000100800 */
[----:B------:R-:W-:-:S05]  /*7250*/  IADD3.X R93, R229, UR9, RZ, P1, !PT ;  /* 0x00000009e55d7c10 */ /* 0x000fca0008ffe4ff */
[----:B------:R0:W4:Y:S02]  /*7260*/  LDG.E.U8 R229, desc[UR12][R92.64] ;  /* 0x0000000c5ce57981 */ /* 0x000124000c1e1100 */
[----:B0-----:R-:W-:Y:S02]  /*7270*/  IADD3 R92, P1, R246, UR5, RZ ;  /* 0x00000005f65c7c10 */ /* 0x001fe4000ff3e0ff */
[----:B------:R-:W-:Y:S01]  /*7280*/  IADD3 RZ, P2, R250, R7, RZ ;  /* 0x00000007faff7210 */ /* 0x000fe20007f5e0ff */
[----:B------:R-:W4:Y:S01]  /*7290*/  LDL R246, [R1+0x1ec] ;  /* 0x0001ec0001f67983 */ /* 0x000f220000100800 */
[----:B------:R-:W-:Y:S01]  /*72a0*/  IADD3.X R93, R231, UR9, RZ, P1, !PT ;  /* 0x00000009e75d7c10 */ /* 0x000fe20008ffe4ff */
[----:B------:R-:W0:Y:S04]  /*72b0*/  LDC R250, c[0x0][0x268] ;  /* 0x00009a00fffa7b82 */ /* 0x000e280000000800 */
[----:B------:R1:W4:Y:S02]  /*72c0*/  LDG.E.U8 R231, desc[UR12][R92.64] ;  /* 0x0000000c5ce77981 */ /* 0x000324000c1e1100 */
[----:B-1----:R-:W-:-:S04]  /*72d0*/  IADD3 R92, P1, R241, UR5, RZ ;  /* 0x00000005f15c7c10 */ /* 0x002fc8000ff3e0ff */
[----:B------:R-:W-:-:S05]  /*72e0*/  IADD3.X R93, R233, UR9, RZ, P1, !PT ;  /* 0x00000009e95d7c10 */ /* 0x000fca0008ffe4ff */
[----:B------:R1:W4:Y:S02]  /*72f0*/  LDG.E.U8 R233, desc[UR12][R92.64] ;  /* 0x0000000c5ce97981 */ /* 0x000324000c1e1100 */
[----:B-1----:R-:W-:Y:S01]  /*7300*/  IADD3 R92, P1, R235, UR5, RZ ;  /* 0x00000005eb5c7c10 */ /* 0x002fe2000ff3e0ff */
[----:B0-----:R-:W-:-:S05]  /*7310*/  IMAD.SHL.U32 R250, R250, 0x2, RZ ;  /* 0x00000002fafa7824 */ /* 0x001fca00078e00ff */
[----:B------:R-:W-:Y:S02]  /*7320*/  LEA.HI.X.SX32 R250, R250, R32, 0x1, P2 ;  /* 0x00000020fafa7211 */ /* 0x000fe400010f0eff */
[----:B---3--:R-:W-:Y:S02]  /*7330*/  IADD3.X R93, R104, UR9, RZ, P1, !PT ;  /* 0x00000009685d7c10 */ /* 0x008fe40008ffe4ff */
[----:B------:R-:W0:Y:S03]  /*7340*/  LDC R104, c[0x0][0x268] ;  /* 0x00009a00ff687b82 */ /* 0x000e260000000800 */
[----:B------:R1:W3:Y:S02]  /*7350*/  LDG.E.U8 R235, desc[UR12][R92.64] ;  /* 0x0000000c5ceb7981 */ /* 0x0002e4000c1e1100 */
[----:B-1----:R-:W-:-:S04]  /*7360*/  IADD3 R92, P1, R239, UR5, RZ ;  /* 0x00000005ef5c7c10 */ /* 0x002fc8000ff3e0ff */
[----:B------:R-:W-:-:S05]  /*7370*/  IADD3.X R93, R237, UR9, RZ, P1, !PT ;  /* 0x00000009ed5d7c10 */ /* 0x000fca0008ffe4ff */
[----:B------:R5:W3:Y:S02]  /*7380*/  LDG.E.U8 R237, desc[UR12][R92.64] ;  /* 0x0000000c5ced7981 */ /* 0x000ae4000c1e1100 */
[----:B-----5:R-:W-:Y:S02]  /*7390*/  IADD3 R92, P1, R106, UR5, RZ ;  /* 0x000000056a5c7c10 */ /* 0x020fe4000ff3e0ff */
[----:B------:R-:W5:Y:S02]  /*73a0*/  LDL R106, [R1+0x1f8] ;  /* 0x0001f800016a7983 */ /* 0x000f640000100800 */
[----:B--2---:R-:W-:Y:S01]  /*73b0*/  IADD3.X R93, R105, UR9, RZ, P1, !PT ;  /* 0x00000009695d7c10 */ /* 0x004fe20008ffe4ff */
[----:B0-----:R-:W-:-:S04]  /*73c0*/  IMAD.SHL.U32 R105, R104, 0x2, RZ ;  /* 0x0000000268697824 */ /* 0x001fc800078e00ff */
[----:B------:R0:W2:Y:S02]  /*73d0*/  LDG.E.U8 R239, desc[UR12][R92.64] ;  /* 0x0000000c5cef7981 */ /* 0x0000a4000c1e1100 */
[----:B0-----:R-:W-:-:S04]  /*73e0*/  IADD3 R92, P1, R7, R104, RZ ;  /* 0x00000068075c7210 */ /* 0x001fc80007f3e0ff */
[----:B------:R-:W-:Y:S01]  /*73f0*/  LEA.HI.X.SX32 R93, R104, R32, 0x1, P1 ;  /* 0x00000020685d7211 */ /* 0x000fe200008f0eff */
[----:B------:R-:W-:Y:S01]  /*7400*/  IMAD.IADD R104, R105, 0x1, R7 ;  /* 0x0000000169687824 */ /* 0x000fe200078e0207 */
[----:B------:R-:W-:-:S04]  /*7410*/  IADD3 R92, P1, R92, UR5, RZ ;  /* 0x000000055c5c7c10 */ /* 0x000fc8000ff3e0ff */
[----:B------:R-:W-:Y:S02]  /*7420*/  IADD3.X R93, R93, UR9, RZ, P1, !PT ;  /* 0x000000095d5d7c10 */ /* 0x000fe40008ffe4ff */
[----:B------:R-:W-:-:S03]  /*7430*/  IADD3 R104, P1, R104, UR5, RZ ;  /* 0x0000000568687c10 */ /* 0x000fc6000ff3e0ff */
[----:B------:R0:W2:Y:S01]  /*7440*/  LDG.E.U8 R241, desc[UR12][R92.64] ;  /* 0x0000000c5cf17981 */ /* 0x0000a2000c1e1100 */
[----:B------:R-:W-:-:S03]  /*7450*/  IADD3.X R105, R250, UR9, RZ, P1, !PT ;  /* 0x00000009fa697c10 */ /* 0x000fc60008ffe4ff */
[----:B------:R-:W3:Y:S04]  /*7460*/  LDL R250, [R1+0x1fc] ;  /* 0x0001fc0001fa7983 */ /* 0x000ee80000100800 */
[----:B------:R-:W2:Y:S04]  /*7470*/  LDG.E.U8 R104, desc[UR12][R104.64] ;  /* 0x0000000c68687981 */ /* 0x000ea8000c1e1100 */
[----:B------:R-:W0:Y:S04]  /*7480*/  LDL R93, [R1+0x1e8] ;  /* 0x0001e800015d7983 */ /* 0x000e280000100800 */
[----:B------:R-:W4:Y:S01]  /*7490*/  LDL R105, [R1+0x1e4] ;  /* 0x0001e40001697983 */ /* 0x000f220000100800 */
[----:B0-----:R-:W-:-:S04]  /*74a0*/  IADD3 R92, P1, R93, UR5, RZ ;  /* 0x000000055d5c7c10 */ /* 0x001fc8000ff3e0ff */
[----:B----4-:R-:W-:-:S05]  /*74b0*/  IADD3.X R93, R105, UR9, RZ, P1, !PT ;  /* 0x00000009695d7c10 */ /* 0x010fca0008ffe4ff */
[----:B------:R0:W4:Y:S04]  /*74c0*/  LDG.E.U8 R105, desc[UR12][R92.64] ;  /* 0x0000000c5c697981 */ /* 0x000128000c1e1100 */
[----:B------:R-:W0:Y:S02]  /*74d0*/  LDL R93, [R1+0x1f0] ;  /* 0x0001f000015d7983 */ /* 0x000e240000100800 */
[----:B0-----:R-:W-:-:S04]  /*74e0*/  IADD3 R92, P1, R93, UR5, RZ ;  /* 0x000000055d5c7c10 */ /* 0x001fc8000ff3e0ff */
[----:B------:R-:W-:-:S05]  /*74f0*/  IADD3.X R93, R246, UR9, RZ, P1, !PT ;  /* 0x00000009f65d7c10 */ /* 0x000fca0008ffe4ff */
[----:B------:R5:W4:Y:S02]  /*7500*/  LDG.E.U8 R246, desc[UR12][R92.64] ;  /* 0x0000000c5cf67981 */ /* 0x000b24000c1e1100 */
[----:B-----5:R-:W-:-:S04]  /*7510*/  IADD3 R92, P1, R106, UR5, RZ ;  /* 0x000000056a5c7c10 */ /* 0x020fc8000ff3e0ff */
[----:B------:R-:W-:-:S05]  /*7520*/  IADD3.X R93, R248, UR9, RZ, P1, !PT ;  /* 0x00000009f85d7c10 */ /* 0x000fca0008ffe4ff */
[----:B------:R0:W5:Y:S04]  /*7530*/  LDG.E.U8 R248, desc[UR12][R92.64] ;  /* 0x0000000c5cf87981 */ /* 0x000168000c1e1100 */
[----:B------:R-:W0:Y:S01]  /*7540*/  LDL R93, [R1+0x200] ;  /* 0x00020000015d7983 */ /* 0x000e220000100800 */
[----:B------:R-:W-:-:S04]  /*7550*/  FMUL R37, R37, 1.4426950216293334961 ;  /* 0x3fb8aa3b25257820 */ /* 0x000fc80000400000 */
[----:B------:R1:W2:Y:S02]  /*7560*/  MUFU.EX2 R106, R37 ;  /* 0x00000025006a7308 */ /* 0x0002a40000000800 */
[----:B-1----:R-:W4:Y:S01]  /*7570*/  LDL R37, [R1+0x204] ;  /* 0x0002040001257983 */ /* 0x002f220000100800 */
[----:B0-----:R-:W-:-:S04]  /*7580*/  IADD3 R92, P1, R93, UR5, RZ ;  /* 0x000000055d5c7c10 */ /* 0x001fc8000ff3e0ff */
[----:B---3--:R-:W-:-:S05]  /*7590*/  IADD3.X R93, R250, UR9, RZ, P1, !PT ;  /* 0x00000009fa5d7c10 */ /* 0x008fca0008ffe4ff */
[----:B------:R0:W3:Y:S04]  /*75a0*/  LDG.E.U8 R250, desc[UR12][R92.64] ;  /* 0x0000000c5cfa7981 */ /* 0x0000e8000c1e1100 */
[----:B------:R-:W0:Y:S01]  /*75b0*/  LDL R93, [R1+0x208] ;  /* 0x00020800015d7983 */ /* 0x000e220000100800 */
[----:B--2---:R-:W-:Y:S01]  /*75c0*/  FFMA R136, R106, R136, R111 ;  /* 0x000000886a887223 */ /* 0x004fe2000000006f */
[----:B0-----:R-:W-:-:S04]  /*75d0*/  IADD3 R92, P1, R93, UR5, RZ ;  /* 0x000000055d5c7c10 */ /* 0x001fc8000ff3e0ff */
[----:B----4-:R-:W-:Y:S02]  /*75e0*/  IADD3.X R93, R37, UR9, RZ, P1, !PT ;  /* 0x00000009255d7c10 */ /* 0x010fe40008ffe4ff */
[----:B------:R-:W-:Y:S04]  /*75f0*/  LDS R37, [R102] ;  /* 0x0000000066257984 */ /* 0x000fe80000000800 */
[----:B------:R0:W2:Y:S04]  /*7600*/  LDG.E.U8 R111, desc[UR12][R92.64] ;  /* 0x0000000c5c6f7981 */ /* 0x0000a8000c1e1100 */
[----:B0-----:R0:W-:Y:S04]  /*7610*/  LDS R93, [R108] ;  /* 0x000000006c5d7984 */ /* 0x0011e80000000800 */
[----:B------:R-:W-:Y:S01]  /*7620*/  LDS R92, [R103] ;  /* 0x00000000675c7984 */ /* 0x000fe20000000800 */
[----:B0-----:R-:W0:Y:S01]  /*7630*/  S2R R108, SR_TID.X ;  /* 0x00000000006c7919 */ /* 0x001e220000002100 */
[----:B------:R-:W-:Y:S01]  /*7640*/  BAR.SYNC.DEFER_BLOCKING 0x0 ;  /* 0x0000000000007b1d */ /* 0x000fe20000010000 */
[----:B------:R-:W-:-:S05]  /*7650*/  F2FP.SATFINITE.E4M3.F32.PACK_AB_MERGE_C R68, R68, R54, RZ ;  /* 0x000000364444723e */ /* 0x000fca00048070ff */
[----:B------:R-:W-:Y:S01]  /*7660*/  STS.U8 [R38+UR8], R45 ;  /* 0x0000002d26007988 */ /* 0x000fe20008000008 */
[----:B0-----:R-:W-:-:S03]  /*7670*/  LOP3.LUT R108, R108, 0x7f, RZ, 0xc0, !PT ;  /* 0x0000007f6c6c7812 */ /* 0x001fc600078ec0ff */
[----:B------:R-:W-:Y:S04]  /*7680*/  STS.U8 [R38+UR8+0x400], R110 ;  /* 0x0004006e26007988 */ /* 0x000fe80008000008 */
[----:B------:R-:W-:Y:S04]  /*7690*/  STS.U8 [R38+UR8+0x800], R119 ;  /* 0x0008007726007988 */ /* 0x000fe80008000008 */
[----:B------:R-:W-:Y:S04]  /*76a0*/  STS.U8 [R38+UR8+0xc00], R127 ;  /* 0x000c007f26007988 */ /* 0x000fe80008000008 */
[----:B------:R-:W-:Y:S04]  /*76b0*/  STS.U8 [R38+UR8+0x1000], R135 ;  /* 0x0010008726007988 */ /* 0x000fe80008000008 */
[----:B------:R-:W-:Y:S04]  /*76c0*/  STS.U8 [R38+UR8+0x1400], R203 ;  /* 0x001400cb26007988 */ /* 0x000fe80008000008 */
[----:B------:R-:W-:Y:S04]  /*76d0*/  STS.U8 [R38+UR8+0x1800], R219 ;  /* 0x001800db26007988 */ /* 0x000fe80008000008 */
[----:B------:R0:W-:Y:S02]  /*76e0*/  STS.U8 [R38+UR8+0x1c00], R235 ;  /* 0x001c00eb26007988 */ /* 0x0001e40008000008 */
[----:B0-----:R-:W-:-:S05]  /*76f0*/  LOP3.LUT R38, R108, 0x10, RZ, 0x3c, !PT ;  /* 0x000000106c267812 */ /* 0x001fca00078e3cff */
[----:B------:R-:W-:Y:S04]  /*7700*/  STS.U8 [R38+UR8+0x80], R241 ;  /* 0x000080f126007988 */ /* 0x000fe80008000008 */
[----:B------:R-:W-:Y:S04]  /*7710*/  STS.U8 [R38+UR8+0x480], R112 ;  /* 0x0004807026007988 */ /* 0x000fe80008000008 */
[----:B------:R-:W-:Y:S04]  /*7720*/  STS.U8 [R38+UR8+0x880], R120 ;  /* 0x0008807826007988 */ /* 0x000fe80008000008 */
[----:B------:R-:W-:Y:S04]  /*7730*/  STS.U8 [R38+UR8+0xc80], R128 ;  /* 0x000c808026007988 */ /* 0x000fe80008000008 */
[----:B------:R-:W-:Y:S04]  /*7740*/  STS.U8 [R38+UR8+0x1080], R176 ;  /* 0x001080b026007988 */ /* 0x000fe80008000008 */
[----:B------:R-:W-:Y:S04]  /*7750*/  STS.U8 [R38+UR8+0x1480], R205 ;  /* 0x001480cd26007988 */ /* 0x000fe80008000008 */
[----:B------:R-:W-:Y:S04]  /*7760*/  STS.U8 [R38+UR8+0x1880], R221 ;  /* 0x001880dd26007988 */ /* 0x000fe80008000008 */
[----:B------:R0:W-:Y:S04]  /*7770*/  STS.U8 [R38+UR8+0x1c80], R237 ;  /* 0x001c80ed26007988 */ /* 0x0001e80008000008 */
[----:B------:R-:W-:Y:S04]  /*7780*/  STS.U8 [R36+UR8+0x100], R104 ;  /* 0x0001006824007988 */ /* 0x000fe80008000008 */
[----:B------:R-:W-:Y:S04]  /*7790*/  STS.U8 [R36+UR8+0x500], R113 ;  /* 0x0005007124007988 */ /* 0x000fe80008000008 */
[----:B------:R-:W-:Y:S04]  /*77a0*/  STS.U8 [R36+UR8+0x900], R121 ;  /* 0x0009007924007988 */ /* 0x000fe80008000008 */
[----:B------:R-:W-:Y:S04]  /*77b0*/  STS.U8 [R36+UR8+0xd00], R129 ;  /* 0x000d008124007988 */ /* 0x000fe80008000008 */
[----:B------:R-:W-:Y:S04]  /*77c0*/  STS.U8 [R36+UR8+0x1100], R192 ;  /* 0x001100c024007988 */ /* 0x000fe80008000008 */
[----:B------:R-:W-:Y:S04]  /*77d0*/  STS.U8 [R36+UR8+0x1500], R207 ;  /* 0x001500cf24007988 */ /* 0x000fe80008000008 */
[----:B------:R-:W-:Y:S04]  /*77e0*/  STS.U8 [R36+UR8+0x1900], R223 ;  /* 0x001900df24007988 */ /* 0x000fe80008000008 */
[----:B------:R1:W-:Y:S01]  /*77f0*/  STS.U8 [R36+UR8+0x1d00], R239 ;  /* 0x001d00ef24007988 */ /* 0x0003e20008000008 */
[----:B0-----:R-:W-:-:S03]  /*7800*/  LOP3.LUT R38, R108, 0x50, RZ, 0x3c, !PT ;  /* 0x000000506c267812 */ /* 0x001fc600078e3cff */
[----:B------:R-:W-:Y:S01]  /*7810*/  STS.U8 [R137+UR8+0x180], R63 ;  /* 0x0001803f89007988 */ /* 0x000fe20008000008 */
[----:B-1----:R-:W-:-:S03]  /*7820*/  LOP3.LUT R36, R108, 0x40, RZ, 0x3c, !PT ;  /* 0x000000406c247812 */ /* 0x002fc600078e3cff */
[----:B------:R-:W-:Y:S01]  /*7830*/  STS.U8 [R137+UR8+0x580], R114 ;  /* 0x0005807289007988 */ /* 0x000fe20008000008 */
[----:B------:R-:W-:-:S03]  /*7840*/  LOP3.LUT R54, R108, 0x70, RZ, 0x3c, !PT ;  /* 0x000000706c367812 */ /* 0x000fc600078e3cff */
        /* <DEDUP_REMOVED lines=22> */
[----:B-----5:R0:W-:Y:S04]  /*79b0*/  STS.U8 [R38+UR8+0x1e80], R248 ;  /* 0x001e80f826007988 */ /* 0x0201e80008000008 */
        /* <DEDUP_REMOVED lines=15> */
[----:B--2---:R1:W-:Y:S01]  /*7ab0*/  STS.U8 [R54+UR8+0x1f80], R111 ;  /* 0x001f806f36007988 */ /* 0x0043e20008000008 */
[----:B------:R-:W-:-:S02]  /*7ac0*/  F2FP.SATFINITE.E4M3.F32.PACK_AB_MERGE_C R58, R97, R58, RZ ;  /* 0x0000003a613a723e */ /* 0x000fc400048070ff */
[----:B------:R-:W-:Y:S02]  /*7ad0*/  F2FP.SATFINITE.E4M3.F32.PACK_AB_MERGE_C R53, R79, R53, RZ ;  /* 0x000000354f35723e */ /* 0x000fe400048070ff */
[----:B------:R-:W-:Y:S02]  /*7ae0*/  F2FP.SATFINITE.E4M3.F32.PACK_AB_MERGE_C R49, R78, R49, RZ ;  /* 0x000000314e31723e */ /* 0x000fe400048070ff */
[----:B------:R-:W-:Y:S02]  /*7af0*/  F2FP.SATFINITE.E4M3.F32.PACK_AB_MERGE_C R71, R71, R47, RZ ;  /* 0x0000002f4747723e */ /* 0x000fe400048070ff */
[----:B------:R-:W-:Y:S02]  /*7b00*/  F2FP.SATFINITE.E4M3.F32.PACK_AB_MERGE_C R59, R69, R59, RZ ;  /* 0x0000003b453b723e */ /* 0x000fe400048070ff */
[----:B------:R-:W-:Y:S02]  /*7b10*/  F2FP.SATFINITE.E4M3.F32.PACK_AB_MERGE_C R60, R60, R65, RZ ;  /* 0x000000413c3c723e */ /* 0x000fe400048070ff */
[----:B------:R-:W-:-:S02]  /*7b20*/  F2FP.SATFINITE.E4M3.F32.PACK_AB_MERGE_C R55, R96, R55, RZ ;  /* 0x000000376037723e */ /* 0x000fc400048070ff */
[----:B------:R-:W-:Y:S02]  /*7b30*/  F2FP.SATFINITE.E4M3.F32.PACK_AB_MERGE_C R52, R95, R52, RZ ;  /* 0x000000345f34723e */ /* 0x000fe400048070ff */
[----:B------:R-:W-:Y:S02]  /*7b40*/  F2FP.SATFINITE.E4M3.F32.PACK_AB_MERGE_C R77, R77, R46, RZ ;  /* 0x0000002e4d4d723e */ /* 0x000fe400048070ff */
[----:B------:R-:W-:Y:S02]  /*7b50*/  F2FP.SATFINITE.E4M3.F32.PACK_AB_MERGE_C R76, R76, R50, RZ ;  /* 0x000000324c4c723e */ /* 0x000fe400048070ff */
[----:B------:R-:W-:Y:S02]  /*7b60*/  F2FP.SATFINITE.E4M3.F32.PACK_AB_MERGE_C R57, R70, R57, RZ ;  /* 0x000000394639723e */ /* 0x000fe400048070ff */
[----:B------:R-:W-:Y:S02]  /*7b70*/  F2FP.SATFINITE.E4M3.F32.PACK_AB_MERGE_C R67, R67, R56, RZ ;  /* 0x000000384343723e */ /* 0x000fe400048070ff */
[----:B------:R-:W-:-:S02]  /*7b80*/  F2FP.SATFINITE.E4M3.F32.PACK_AB_MERGE_C R66, R66, R51, RZ ;  /* 0x000000334242723e */ /* 0x000fc400048070ff */
[----:B------:R-:W-:Y:S02]  /*7b90*/  LOP3.LUT R78, R64, 0x40, RZ, 0x3c, !PT ;  /* 0x00000040404e7812 */ /* 0x000fe400078e3cff */
[----:B------:R-:W-:Y:S01]  /*7ba0*/  F2FP.F16.E4M3.UNPACK_B R46, R58 ;  /* 0x0000003aff2e723e */ /* 0x000fe200020006ff */
[----:B0-----:R-:W-:Y:S01]  /*7bb0*/  IMAD.SHL.U32 R38, R61, 0x8, RZ ;  /* 0x000000083d267824 */ /* 0x001fe200078e00ff */
[----:B------:R-:W-:Y:S01]  /*7bc0*/  BAR.SYNC.DEFER_BLOCKING 0x0 ;  /* 0x0000000000007b1d */ /* 0x000fe20000010000 */
[----:B------:R-:W-:Y:S02]  /*7bd0*/  F2FP.SATFINITE.E4M3.F32.PACK_AB_MERGE_C R45, R94, R48, RZ ;  /* 0x000000305e2d723e */ /* 0x000fe400048070ff */
[----:B------:R-:W-:Y:S02]  /*7be0*/  F2FP.F16.E4M3.UNPACK_B R47, R53 ;  /* 0x00000035ff2f723e */ /* 0x000fe400020006ff */
[----:B------:R-:W-:Y:S02]  /*7bf0*/  F2FP.F16.E4M3.UNPACK_B R58, R59 ;  /* 0x0000003bff3a723e */ /* 0x000fe400020006ff */
[----:B------:R-:W-:-:S02]  /*7c00*/  F2FP.F16.E4M3.UNPACK_B R48, R55 ;  /* 0x00000037ff30723e */ /* 0x000fc400020006ff */
[----:B------:R-:W-:Y:S02]  /*7c10*/  F2FP.F16.E4M3.UNPACK_B R50, R52 ;  /* 0x00000034ff32723e */ /* 0x000fe400020006ff */
[----:B-1----:R-:W-:Y:S02]  /*7c20*/  F2FP.F16.E4M3.UNPACK_B R54, R71 ;  /* 0x00000047ff36723e */ /* 0x002fe400020006ff */
[----:B------:R-:W-:Y:S02]  /*7c30*/  F2FP.F16.E4M3.UNPACK_B R56, R57 ;  /* 0x00000039ff38723e */ /* 0x000fe400020006ff */
[----:B------:R-:W-:Y:S02]  /*7c40*/  F2FP.F16.E4M3.UNPACK_B R53, R68 ;  /* 0x00000044ff35723e */ /* 0x000fe400020006ff */
[----:B------:R-:W-:Y:S02]  /*7c50*/  F2FP.F16.E4M3.UNPACK_B R59, R60 ;  /* 0x0000003cff3b723e */ /* 0x000fe400020006ff */
[----:B------:R-:W-:-:S02]  /*7c60*/  F2FP.F16.E4M3.UNPACK_B R51, R77 ;  /* 0x0000004dff33723e */ /* 0x000fc400020006ff */
[----:B------:R-:W-:Y:S02]  /*7c70*/  F2FP.F16.E4M3.UNPACK_B R52, R76 ;  /* 0x0000004cff34723e */ /* 0x000fe400020006ff */
[----:B------:R-:W-:Y:S01]  /*7c80*/  F2FP.F16.E4M3.UNPACK_B R55, R67 ;  /* 0x00000043ff37723e */ /* 0x000fe200020006ff */
[----:B------:R-:W-:Y:S01]  /*7c90*/  LDSM.16.M88.4 R60, [R64+UR10] ;  /* 0x0000000a403c783b */ /* 0x000fe20008000200 */
[----:B------:R-:W-:-:S03]  /*7ca0*/  F2FP.F16.E4M3.UNPACK_B R57, R66 ;  /* 0x00000042ff39723e */ /* 0x000fc600020006ff */
[----:B------:R-:W-:Y:S04]  /*7cb0*/  LDSM.16.M88.4 R68, [R78+UR10] ;  /* 0x0000000a4e44783b */ /* 0x000fe80008000200 */
[----:B------:R-:W-:Y:S04]  /*7cc0*/  LDSM.16.M88.4 R64, [R64+UR10+0x1000] ;  /* 0x0010000a4040783b */ /* 0x000fe80008000200 */
[----:B------:R-:W-:Y:S01]  /*7cd0*/  LDSM.16.M88.4 R76, [R78+UR10+0x1000] ;  /* 0x0010000a4e4c783b */ /* 0x000fe20008000200 */
[----:B------:R-:W-:Y:S01]  /*7ce0*/  F2FP.SATFINITE.E4M3.F32.PACK_AB_MERGE_C R98, R98, R99, RZ ;  /* 0x000000636262723e */ /* 0x000fe200048070ff */
[----:B------:R-:W-:Y:S01]  /*7cf0*/  VIADD R36, R44, UR10 ;  /* 0x0000000a2c247c36 */ /* 0x000fe20008000000 */
[----:B------:R-:W-:-:S02]  /*7d00*/  F2FP.F16.E4M3.UNPACK_B R45, R45 ;  /* 0x0000002dff2d723e */ /* 0x000fc400020006ff */
[----:B------:R-:W-:Y:S01]  /*7d10*/  F2FP.F16.E4M3.UNPACK_B R44, R98 ;  /* 0x00000062ff2c723e */ /* 0x000fe200020006ff */
[----:B------:R-:W-:Y:S01]  /*7d20*/  BAR.SYNC.DEFER_BLOCKING 0x0 ;  /* 0x0000000000007b1d */ /* 0x000fe20000010000 */
[----:B------:R-:W-:-:S05]  /*7d30*/  F2FP.F16.E4M3.UNPACK_B R49, R49 ;  /* 0x00000031ff31723e */ /* 0x000fca00020006ff */
[----:B------:R-:W-:Y:S04]  /*7d40*/  STSM.16.M88.4 [R36], R44 ;  /* 0x0000002c24007844 */ /* 0x000fe80000000200 */
[----:B------:R-:W-:Y:S04]  /*7d50*/  STSM.16.M88.4 [R36+0x80], R48 ;  /* 0x0000803024007844 */ /* 0x000fe80000000200 */
[----:B------:R-:W-:Y:S04]  /*7d60*/  STSM.16.M88.4 [R36+0x1000], R52 ;  /* 0x0010003424007844 */ /* 0x000fe80000000200 */
[----:B------:R0:W-:Y:S01]  /*7d70*/  STSM.16.M88.4 [R36+0x1080], R56 ;  /* 0x0010803824007844 */ /* 0x0001e20000000200 */
[----:B------:R-:W-:Y:S01]  /*7d80*/  BAR.SYNC.DEFER_BLOCKING 0x0 ;  /* 0x0000000000007b1d */ /* 0x000fe20000010000 */
[----:B------:R-:W-:Y:S01]  /*7d90*/  LOP3.LUT R94, R38, 0x20, RZ, 0x3c, !PT ;  /* 0x00000020265e7812 */ /* 0x000fe200078e3cff */
[----:B0-----:R-:W-:-:S04]  /*7da0*/  FADD R36, -R40, R39 ;  /* 0x0000002728247221 */ /* 0x001fc80000000100 */
[----:B------:R-:W0:Y:S04]  /*7db0*/  LDS.64 R114, [R38+UR8] ;  /* 0x0000000826727984 */ /* 0x000e280008000a00 */
[----:B------:R-:W1:Y:S04]  /*7dc0*/  LDS.64 R116, [R38+UR8+0x800] ;  /* 0x0008000826747984 */ /* 0x000e680008000a00 */
[----:B------:R-:W2:Y:S04]  /*7dd0*/  LDS.64 R110, [R94+UR8] ;  /* 0x000000085e6e7984 */ /* 0x000ea80008000a00 */
[----:B------:R-:W3:Y:S01]  /*7de0*/  LDS.64 R112, [R94+UR8+0x800] ;  /* 0x000800085e707984 */ /* 0x000ee20008000a00 */
[----:B------:R-:W-:-:S03]  /*7df0*/  FMUL R36, R36, 1.4426950216293334961 ;  /* 0x3fb8aa3b24247820 */ /* 0x000fc60000400000 */
[----:B------:R-:W4:Y:S04]  /*7e00*/  LDS.64 R102, [R38+UR8+0x1000] ;  /* 0x0010000826667984 */ /* 0x000f280008000a00 */
[----:B------:R-:W5:Y:S04]  /*7e10*/  LDS.64 R104, [R38+UR8+0x1800] ;  /* 0x0018000826687984 */ /* 0x000f680008000a00 */
[----:B------:R-:W5:Y:S04]  /*7e20*/  LDS.64 R98, [R94+UR8+0x1000] ;  /* 0x001000085e627984 */ /* 0x000f680008000a00 */
[----:B------:R-:W5:Y:S01]  /*7e30*/  LDS.64 R96, [R94+UR8+0x1800] ;  /* 0x001800085e607984 */ /* 0x000f620008000a00 */
[----:B------:R-:W-:-:S02]  /*7e40*/  FADD R39, -R41, R33 ;  /* 0x0000002129277221 */ /* 0x000fc40000000100 */
[----:B------:R0:W1:Y:S01]  /*7e50*/  MUFU.EX2 R33, R36 ;  /* 0x0000002400217308 */ /* 0x0000620000000800 */
[----:B------:R-:W-:Y:S01]  /*7e60*/  FADD R35, -R42, R35 ;  /* 0x000000232a237221 */ /* 0x000fe20000000100 */
[----:B0-----:R-:W-:-:S03]  /*7e70*/  FMUL R36, R39, 1.4426950216293334961 ;  /* 0x3fb8aa3b27247820 */ /* 0x001fc60000400000 */
[----:B------:R-:W-:-:S03]  /*7e80*/  FMUL R35, R35, 1.4426950216293334961 ;  /* 0x3fb8aa3b23237820 */ /* 0x000fc60000400000 */
[----:B------:R-:W0:Y:S08]  /*7e90*/  MUFU.EX2 R36, R36 ;  /* 0x0000002400247308 */ /* 0x000e300000000800 */
[----:B------:R-:W4:Y:S01]  /*7ea0*/  MUFU.EX2 R35, R35 ;  /* 0x0000002300237308 */ /* 0x000f220000000800 */
[C---:B-1----:R-:W-:Y:S01]  /*7eb0*/  FMUL R44, R33.reuse, R80 ;  /* 0x00000050212c7220 */ /* 0x042fe20000400000 */
[----:B------:R-:W-:Y:S01]  /*7ec0*/  FMUL R45, R33, R81 ;  /* 0x00000051212d7220 */ /* 0x000fe20000400000 */
[----:B------:R-:W-:-:S02]  /*7ed0*/  IMAD.MOV.U32 R52, RZ, RZ, R114 ;  /* 0x000000ffff347224 */ /* 0x000fc400078e0072 */
[----:B------:R-:W-:Y:S02]  /*7ee0*/  IMAD.MOV.U32 R53, RZ, RZ, R116 ;  /* 0x000000ffff357224 */ /* 0x000fe400078e0074 */
[----:B--2---:R-:W-:Y:S02]  /*7ef0*/  IMAD.MOV.U32 R54, RZ, RZ, R110 ;  /* 0x000000ffff367224 */ /* 0x004fe400078e006e */
[C---:B0-----:R-:W-:Y:S01]  /*7f00*/  FMUL R46, R36.reuse, R82 ;  /* 0x00000052242e7220 */ /* 0x041fe20000400000 */
[----:B------:R-:W-:Y:S01]  /*7f10*/  FMUL R47, R36, R83 ;  /* 0x00000053242f7220 */ /* 0x000fe20000400000 */
[----:B------:R-:W-:Y:S01]  /*7f20*/  F2FP.F16.E4M3.UNPACK_B R82, R60 ;  /* 0x0000003cff52723e */ /* 0x000fe200020006ff */
[----:B---3--:R-:W-:Y:S01]  /*7f30*/  IMAD.MOV.U32 R55, RZ, RZ, R112 ;  /* 0x000000ffff377224 */ /* 0x008fe200078e0070 */
[----:B------:R-:W-:Y:S01]  /*7f40*/  F2FP.F16.E4M3.UNPACK_B R83, R61 ;  /* 0x0000003dff53723e */ /* 0x000fe200020006ff */
[C---:B------:R-:W-:Y:S01]  /*7f50*/  FMUL R86, R106.reuse, R86 ;  /* 0x000000566a567220 */ /* 0x040fe20000400000 */
[----:B------:R-:W-:Y:S01]  /*7f60*/  F2FP.F16.E4M3.UNPACK_B R80, R64 ;  /* 0x00000040ff50723e */ /* 0x000fe200020006ff */
[----:B------:R-:W-:Y:S01]  /*7f70*/  FMUL R87, R106, R87 ;  /* 0x000000576a577220 */ /* 0x000fe20000400000 */
[----:B------:R-:W-:Y:S01]  /*7f80*/  F2FP.F16.E4M3.UNPACK_B R81, R65 ;  /* 0x00000041ff51723e */ /* 0x000fe200020006ff */
[C---:B----4-:R-:W-:Y:S01]  /*7f90*/  FMUL R84, R35.reuse, R84 ;  /* 0x0000005423547220 */ /* 0x050fe20000400000 */
[----:B------:R-:W-:Y:S01]  /*7fa0*/  FMUL R85, R35, R85 ;  /* 0x0000005523557220 */ /* 0x000fe20000400000 */
[----:B------:R-:W-:Y:S01]  /*7fb0*/  HMMA.16816.F32 R44, R52, R82, R44 ;  /* 0x00000052342c723c */ /* 0x000fe2000000182c */
[C---:B------:R-:W-:Y:S01]  /*7fc0*/  FMUL R88, R33.reuse, R88 ;  /* 0x0000005821587220 */ /* 0x040fe20000400000 */
[----:B------:R-:W-:-:S05]  /*7fd0*/  FMUL R89, R33, R89 ;  /* 0x0000005921597220 */ /* 0x000fca0000400000 */
[----:B------:R-:W-:Y:S02]  /*7fe0*/  IMAD.MOV.U32 R52, RZ, RZ, R102 ;  /* 0x000000ffff347224 */ /* 0x000fe400078e0066 */
[----:B-----5:R-:W-:Y:S02]  /*7ff0*/  IMAD.MOV.U32 R53, RZ, RZ, R104 ;  /* 0x000000ffff357224 */ /* 0x020fe400078e0068 */
[----:B------:R-:W-:Y:S02]  /*8000*/  IMAD.MOV.U32 R54, RZ, RZ, R98 ;  /* 0x000000ffff367224 */ /* 0x000fe400078e0062 */
[----:B------:R-:W-:Y:S02]  /*8010*/  IMAD.MOV.U32 R55, RZ, RZ, R96 ;  /* 0x000000ffff377224 */ /* 0x000fe400078e0060 */
[C---:B------:R-:W-:Y:S01]  /*8020*/  FMUL R90, R36.reuse, R90 ;  /* 0x0000005a245a7220 */ /* 0x040fe20000400000 */
[----:B------:R-:W-:Y:S01]  /*8030*/  FMUL R91, R36, R91 ;  /* 0x0000005b245b7220 */ /* 0x000fe20000400000 */
[----:B------:R-:W-:-:S02]  /*8040*/  IMAD.MOV.U32 R48, RZ, RZ, R114 ;  /* 0x000000ffff307224 */ /* 0x000fc400078e0072 */
[----:B------:R-:W-:Y:S02]  /*8050*/  IMAD.MOV.U32 R49, RZ, RZ, R116 ;  /* 0x000000ffff317224 */ /* 0x000fe400078e0074 */
[----:B------:R-:W-:Y:S02]  /*8060*/  IMAD.MOV.U32 R50, RZ, RZ, R110 ;  /* 0x000000ffff327224 */ /* 0x000fe400078e006e */
[----:B------:R-:W-:Y:S01]  /*8070*/  IMAD.MOV.U32 R51, RZ, RZ, R112 ;  /* 0x000000ffff337224 */ /* 0x000fe200078e0070 */
[-C--:B------:R-:W-:Y:S01]  /*8080*/  HMMA.16816.F32 R52, R52, R80.reuse, R84 ;  /* 0x000000503434723c */ /* 0x080fe20000001854 */
[----:B------:R-:W-:Y:S01]  /*8090*/  LOP3.LUT R39, R38, 0x40, RZ, 0x3c, !PT ;  /* 0x0000004026277812 */ /* 0x000fe200078e3cff */
[C---:B------:R-:W-:Y:S01]  /*80a0*/  FMUL R74, R106.reuse, R74 ;  /* 0x0000004a6a4a7220 */ /* 0x040fe20000400000 */
[----:B------:R-:W-:Y:S01]  /*80b0*/  FMUL R75, R106, R75 ;  /* 0x0000004b6a4b7220 */ /* 0x000fe20000400000 */
[----:B------:R-:W-:Y:S01]  /*80c0*/  F2FP.F16.E4M3.UNPACK_B R120, R60.H1 ;  /* 0x0000003cff78723e */ /* 0x000fe200030006ff */
[C---:B------:R-:W-:Y:S01]  /*80d0*/  FMUL R72, R35.reuse, R72 ;  /* 0x0000004823487220 */ /* 0x040fe20000400000 */
[----:B------:R-:W-:Y:S01]  /*80e0*/  HMMA.16816.F32 R48, R48, R80, R88 ;  /* 0x000000503030723c */ /* 0x000fe20000001858 */
[----:B------:R-:W-:Y:S01]  /*80f0*/  LOP3.LUT R84, R38, 0x60, RZ, 0x3c, !PT ;  /* 0x0000006026547812 */ /* 0x000fe200078e3cff */
[----:B------:R-:W-:Y:S01]  /*8100*/  FMUL R73, R35, R73 ;  /* 0x0000004923497220 */ /* 0x000fe20000400000 */
[----:B------:R-:W-:Y:S01]  /*8110*/  F2FP.F16.E4M3.UNPACK_B R121, R61.H1 ;  /* 0x0000003dff79723e */ /* 0x000fe200030006ff */
[----:B------:R-:W-:Y:S01]  /*8120*/  IMAD.MOV.U32 R56, RZ, RZ, R102 ;  /* 0x000000ffff387224 */ /* 0x000fe200078e0066 */
[----:B------:R-:W0:Y:S01]  /*8130*/  LDS.64 R106, [R39+UR8] ;  /* 0x00000008276a7984 */ /* 0x000e220008000a00 */
[----:B------:R-:W-:-:S02]  /*8140*/  IMAD.MOV.U32 R57, RZ, RZ, R104 ;  /* 0x000000ffff397224 */ /* 0x000fc400078e0068 */
[----:B------:R-:W-:Y:S01]  /*8150*/  IMAD.MOV.U32 R58, RZ, RZ, R98 ;  /* 0x000000ffff3a7224 */ /* 0x000fe200078e0062 */
[----:B------:R-:W1:Y:S01]  /*8160*/  LDS.64 R60, [R39+UR8+0x800] ;  /* 0x00080008273c7984 */ /* 0x000e620008000a00 */
[----:B------:R-:W-:-:S03]  /*8170*/  IMAD.MOV.U32 R59, RZ, RZ, R96 ;  /* 0x000000ffff3b7224 */ /* 0x000fc600078e0060 */
[----:B------:R-:W2:Y:S04]  /*8180*/  LDS.64 R100, [R84+UR8] ;  /* 0x0000000854647984 */ /* 0x000ea80008000a00 */
[----:B------:R-:W3:Y:S01]  /*8190*/  LDS.64 R108, [R84+UR8+0x800] ;  /* 0x00080008546c7984 */ /* 0x000ee20008000a00 */
[----:B------:R-:W-:Y:S01]  /*81a0*/  HMMA.16816.F32 R72, R56, R82, R72 ;  /* 0x000000523848723c */ /* 0x000fe20000001848 */
[----:B------:R-:W-:Y:S02]  /*81b0*/  F2FP.F16.E4M3.UNPACK_B R118, R64.H1 ;  /* 0x00000040ff76723e */ /* 0x000fe400030006ff */
[----:B------:R-:W-:Y:S01]  /*81c0*/  F2FP.F16.E4M3.UNPACK_B R119, R65.H1 ;  /* 0x00000041ff77723e */ /* 0x000fe200030006ff */
[----:B------:R-:W4:Y:S04]  /*81d0*/  LDS.64 R88, [R39+UR8+0x1000] ;  /* 0x0010000827587984 */ /* 0x000f280008000a00 */
[----:B------:R-:W5:Y:S04]  /*81e0*/  LDS.64 R90, [R39+UR8+0x1800] ;  /* 0x00180008275a7984 */ /* 0x000f680008000a00 */
[----:B------:R-:W5:Y:S04]  /*81f0*/  LDS.64 R64, [R84+UR8+0x1000] ;  /* 0x0010000854407984 */ /* 0x000f680008000a00 */
[----:B------:R-:W5:Y:S01]  /*8200*/  LDS.64 R86, [R84+UR8+0x1800] ;  /* 0x0018000854567984 */ /* 0x000f620008000a00 */
[----:B------:R-:W-:-:S02]  /*8210*/  IMAD.MOV.U32 R80, RZ, RZ, R115 ;  /* 0x000000ffff507224 */ /* 0x000fc400078e0073 */
[----:B------:R-:W-:Y:S02]  /*8220*/  IMAD.MOV.U32 R56, RZ, RZ, R115 ;  /* 0x000000ffff387224 */ /* 0x000fe400078e0073 */
[--C-:B------:R-:W-:Y:S02]  /*8230*/  IMAD.MOV.U32 R81, RZ, RZ, R117.reuse ;  /* 0x000000ffff517224 */ /* 0x100fe400078e0075 */
[----:B------:R-:W-:Y:S02]  /*8240*/  IMAD.MOV.U32 R57, RZ, RZ, R117 ;  /* 0x000000ffff397224 */ /* 0x000fe400078e0075 */
[--C-:B------:R-:W-:Y:S02]  /*8250*/  IMAD.MOV.U32 R82, RZ, RZ, R111.reuse ;  /* 0x000000ffff527224 */ /* 0x100fe400078e006f */
[----:B------:R-:W-:Y:S02]  /*8260*/  IMAD.MOV.U32 R58, RZ, RZ, R111 ;  /* 0x000000ffff3a7224 */ /* 0x000fe400078e006f */
[----:B------:R-:W-:-:S02]  /*8270*/  IMAD.MOV.U32 R83, RZ, RZ, R113 ;  /* 0x000000ffff537224 */ /* 0x000fc400078e0071 */
[----:B------:R-:W-:-:S05]  /*8280*/  IMAD.MOV.U32 R59, RZ, RZ, R113 ;  /* 0x000000ffff3b7224 */ /* 0x000fca00078e0071 */
[----:B------:R-:W-:Y:S06]  /*8290*/  HMMA.16816.F32 R44, R80, R120, R44 ;  /* 0x00000078502c723c */ /* 0x000fec000000182c */
[----:B------:R-:W-:Y:S01]  /*82a0*/  HMMA.16816.F32 R48, R56, R118, R48 ;  /* 0x000000763830723c */ /* 0x000fe20000001830 */
[----:B------:R-:W-:Y:S02]  /*82b0*/  IMAD.MOV.U32 R80, RZ, RZ, R103 ;  /* 0x000000ffff507224 */ /* 0x000fe400078e0067 */
[----:B------:R-:W-:Y:S02]  /*82c0*/  IMAD.MOV.U32 R81, RZ, RZ, R105 ;  /* 0x000000ffff517224 */ /* 0x000fe400078e0069 */
[----:B------:R-:W-:-:S02]  /*82d0*/  IMAD.MOV.U32 R82, RZ, RZ, R99 ;  /* 0x000000ffff527224 */ /* 0x000fc400078e0063 */
[----:B------:R-:W-:Y:S02]  /*82e0*/  IMAD.MOV.U32 R56, RZ, RZ, R103 ;  /* 0x000000ffff387224 */ /* 0x000fe400078e0067 */
[----:B------:R-:W-:Y:S02]  /*82f0*/  IMAD.MOV.U32 R57, RZ, RZ, R105 ;  /* 0x000000ffff397224 */ /* 0x000fe400078e0069 */
[----:B------:R-:W-:Y:S02]  /*8300*/  IMAD.MOV.U32 R58, RZ, RZ, R99 ;  /* 0x000000ffff3a7224 */ /* 0x000fe400078e0063 */
[--C-:B------:R-:W-:Y:S01]  /*8310*/  IMAD.MOV.U32 R83, RZ, RZ, R97.reuse ;  /* 0x000000ffff537224 */ /* 0x100fe200078e0061 */
[----:B------:R-:W-:Y:S01]  /*8320*/  F2FP.F16.E4M3.UNPACK_B R98, R62 ;  /* 0x0000003eff62723e */ /* 0x000fe200020006ff */
[----:B------:R-:W-:Y:S01]  /*8330*/  IMAD.MOV.U32 R59, RZ, RZ, R97 ;  /* 0x000000ffff3b7224 */ /* 0x000fe200078e0061 */
[----:B------:R-:W-:Y:S01]  /*8340*/  F2FP.F16.E4M3.UNPACK_B R96, R66 ;  /* 0x00000042ff60723e */ /* 0x000fe200020006ff */
[----:B------:R-:W-:Y:S03]  /*8350*/  LDS.64 R102, [R94+UR8+0x1080] ;  /* 0x001080085e667984 */ /* 0x000fe60008000a00 */
[----:B------:R-:W-:Y:S06]  /*8360*/  HMMA.16816.F32 R72, R80, R120, R72 ;  /* 0x000000785048723c */ /* 0x000fec0000001848 */
[----:B------:R-:W-:Y:S01]  /*8370*/  HMMA.16816.F32 R52, R56, R118, R52 ;  /* 0x000000763834723c */ /* 0x000fe20000001834 */
[----:B------:R-:W-:Y:S01]  /*8380*/  F2FP.F16.E4M3.UNPACK_B R99, R63 ;  /* 0x0000003fff63723e */ /* 0x000fe200020006ff */
[----:B0-----:R-:W-:Y:S01]  /*8390*/  IMAD.MOV.U32 R80, RZ, RZ, R106 ;  /* 0x000000ffff507224 */ /* 0x001fe200078e006a */
[----:B------:R-:W-:Y:S01]  /*83a0*/  F2FP.F16.E4M3.UNPACK_B R97, R67 ;  /* 0x00000043ff61723e */ /* 0x000fe200020006ff */
[----:B-1----:R-:W-:-:S02]  /*83b0*/  IMAD.MOV.U32 R81, RZ, RZ, R60 ;  /* 0x000000ffff517224 */ /* 0x002fc400078e003c */
[----:B--2---:R-:W-:Y:S02]  /*83c0*/  IMAD.MOV.U32 R82, RZ, RZ, R100 ;  /* 0x000000ffff527224 */ /* 0x004fe400078e0064 */
[----:B---3--:R-:W-:Y:S02]  /*83d0*/  IMAD.MOV.U32 R83, RZ, RZ, R108 ;  /* 0x000000ffff537224 */ /* 0x008fe400078e006c */
[----:B------:R-:W-:Y:S02]  /*83e0*/  IMAD.MOV.U32 R56, RZ, RZ, R106 ;  /* 0x000000ffff387224 */ /* 0x000fe400078e006a */
[----:B------:R-:W-:Y:S02]  /*83f0*/  IMAD.MOV.U32 R57, RZ, RZ, R60 ;  /* 0x000000ffff397224 */ /* 0x000fe400078e003c */
[----:B------:R-:W-:Y:S02]  /*8400*/  IMAD.MOV.U32 R58, RZ, RZ, R100 ;  /* 0x000000ffff3a7224 */ /* 0x000fe400078e0064 */
[----:B------:R-:W-:Y:S01]  /*8410*/  IMAD.MOV.U32 R59, RZ, RZ, R108 ;  /* 0x000000ffff3b7224 */ /* 0x000fe200078e006c */
[----:B------:R-:W-:Y:S06]  /*8420*/  HMMA.16816.F32 R44, R80, R98, R44 ;  /* 0x00000062502c723c */ /* 0x000fec000000182c */
[----:B------:R-:W-:Y:S01]  /*8430*/  HMMA.16816.F32 R48, R56, R96, R48 ;  /* 0x000000603830723c */ /* 0x000fe20000001830 */
[----:B----4-:R-:W-:-:S02]  /*8440*/  IMAD.MOV.U32 R80, RZ, RZ, R88 ;  /* 0x000000ffff507224 */ /* 0x010fc400078e0058 */
[----:B-----5:R-:W-:Y:S02]  /*8450*/  IMAD.MOV.U32 R81, RZ, RZ, R90 ;  /* 0x000000ffff517224 */ /* 0x020fe400078e005a */
[----:B------:R-:W-:Y:S02]  /*8460*/  IMAD.MOV.U32 R82, RZ, RZ, R64 ;  /* 0x000000ffff527224 */ /* 0x000fe400078e0040 */
[----:B------:R-:W-:Y:S02]  /*8470*/  IMAD.MOV.U32 R83, RZ, RZ, R86 ;  /* 0x000000ffff537224 */ /* 0x000fe400078e0056 */
[----:B------:R-:W-:Y:S02]  /*8480*/  IMAD.MOV.U32 R56, RZ, RZ, R88 ;  /* 0x000000ffff387224 */ /* 0x000fe400078e0058 */
[----:B------:R-:W-:Y:S02]  /*8490*/  IMAD.MOV.U32 R57, RZ, RZ, R90 ;  /* 0x000000ffff397224 */ /* 0x000fe400078e005a */
[----:B------:R-:W-:-:S02]  /*84a0*/  IMAD.MOV.U32 R58, RZ, RZ, R64 ;  /* 0x000000ffff3a7224 */ /* 0x000fc400078e0040 */
[----:B------:R-:W-:Y:S01]  /*84b0*/  IMAD.MOV.U32 R59, RZ, RZ, R86 ;  /* 0x000000ffff3b7224 */ /* 0x000fe200078e0056 */
[----:B------:R-:W-:Y:S01]  /*84c0*/  HMMA.16816.F32 R72, R80, R98, R72 ;  /* 0x000000625048723c */ /* 0x000fe20000001848 */
[----:B------:R-:W-:Y:S01]  /*84d0*/  F2FP.F16.E4M3.UNPACK_B R104, R66.H1 ;  /* 0x00000042ff68723e */ /* 0x000fe200030006ff */
[----:B------:R-:W-:Y:S01]  /*84e0*/  LDS.64 R98, [R38+UR8+0x880] ;  /* 0x0008800826627984 */ /* 0x000fe20008000a00 */
[----:B------:R-:W-:-:S03]  /*84f0*/  F2FP.F16.E4M3.UNPACK_B R105, R67.H1 ;  /* 0x00000043ff69723e */ /* 0x000fc600030006ff */
[----:B------:R-:W-:Y:S01]  /*8500*/  HMMA.16816.F32 R52, R56, R96, R52 ;  /* 0x000000603834723c */ /* 0x000fe20000001834 */
[----:B------:R-:W0:Y:S04]  /*8510*/  LDS.64 R96, [R38+UR8+0x80] ;  /* 0x0000800826607984 */ /* 0x000e280008000a00 */
[----:B------:R-:W1:Y:S04]  /*8520*/  LDS.64 R66, [R94+UR8+0x80] ;  /* 0x000080085e427984 */ /* 0x000e680008000a00 */
[----:B------:R-:W2:Y:S01]  /*8530*/  LDS.64 R80, [R94+UR8+0x880] ;  /* 0x000880085e507984 */ /* 0x000ea20008000a00 */
[----:B------:R-:W-:Y:S01]  /*8540*/  F2FP.F16.E4M3.UNPACK_B R110, R62.H1 ;  /* 0x0000003eff6e723e */ /* 0x000fe200030006ff */
[----:B------:R-:W-:-:S02]  /*8550*/  IMAD.MOV.U32 R62, RZ, RZ, R101 ;  /* 0x000000ffff3e7224 */ /* 0x000fc400078e0065 */
[----:B------:R-:W-:Y:S01]  /*8560*/  IMAD.MOV.U32 R58, RZ, RZ, R101 ;  /* 0x000000ffff3a7224 */ /* 0x000fe200078e0065 */
[----:B------:R-:W3:Y:S04]  /*8570*/  LDS.64 R82, [R38+UR8+0x1080] ;  /* 0x0010800826527984 */ /* 0x000ee80008000a00 */
[----:B------:R-:W4:Y:S04]  /*8580*/  LDS.64 R100, [R38+UR8+0x1880] ;  /* 0x0018800826647984 */ /* 0x000f280008000a00 */
[----:B------:R-:W5:Y:S01]  /*8590*/  LDS.64 R94, [R94+UR8+0x1880] ;  /* 0x001880085e5e7984 */ /* 0x000f620008000a00 */
[----:B------:R-:W-:Y:S01]  /*85a0*/  F2FP.F16.E4M3.UNPACK_B R111, R63.H1 ;  /* 0x0000003fff6f723e */ /* 0x000fe200030006ff */
[----:B------:R-:W-:-:S02]  /*85b0*/  IMAD.MOV.U32 R60, RZ, RZ, R107 ;  /* 0x000000ffff3c7224 */ /* 0x000fc400078e006b */
[----:B------:R-:W-:Y:S02]  /*85c0*/  IMAD.MOV.U32 R63, RZ, RZ, R109 ;  /* 0x000000ffff3f7224 */ /* 0x000fe400078e006d */
[----:B------:R-:W-:Y:S02]  /*85d0*/  IMAD.MOV.U32 R56, RZ, RZ, R107 ;  /* 0x000000ffff387224 */ /* 0x000fe400078e006b */
[----:B------:R-:W-:Y:S02]  /*85e0*/  IMAD.MOV.U32 R57, RZ, RZ, R61 ;  /* 0x000000ffff397224 */ /* 0x000fe400078e003d */
[----:B------:R-:W-:Y:S01]  /*85f0*/  IMAD.MOV.U32 R59, RZ, RZ, R109 ;  /* 0x000000ffff3b7224 */ /* 0x000fe200078e006d */
[----:B------:R-:W-:Y:S07]  /*8600*/  HMMA.16816.F32 R44, R60, R110, R44 ;  /* 0x0000006e3c2c723c */ /* 0x000fee000000182c */
[----:B------:R-:W-:-:S02]  /*8610*/  IMAD.MOV.U32 R60, RZ, RZ, R89 ;  /* 0x000000ffff3c7224 */ /* 0x000fc400078e0059 */
[----:B------:R-:W-:Y:S02]  /*8620*/  IMAD.MOV.U32 R61, RZ, RZ, R91 ;  /* 0x000000ffff3d7224 */ /* 0x000fe400078e005b */
[----:B------:R-:W-:Y:S02]  /*8630*/  IMAD.MOV.U32 R62, RZ, RZ, R65 ;  /* 0x000000ffff3e7224 */ /* 0x000fe400078e0041 */
[----:B------:R-:W-:Y:S01]  /*8640*/  IMAD.MOV.U32 R63, RZ, RZ, R87 ;  /* 0x000000ffff3f7224 */ /* 0x000fe200078e0057 */
[----:B------:R-:W-:Y:S06]  /*8650*/  HMMA.16816.F32 R48, R56, R104, R48 ;  /* 0x000000683830723c */ /* 0x000fec0000001830 */
[----:B------:R-:W-:Y:S01]  /*8660*/  HMMA.16816.F32 R72, R60, R110, R72 ;  /* 0x0000006e3c48723c */ /* 0x000fe20000001848 */
[----:B------:R-:W-:-:S02]  /*8670*/  IMAD.MOV.U32 R56, RZ, RZ, R89 ;  /* 0x000000ffff387224 */ /* 0x000fc400078e0059 */
[----:B------:R-:W-:Y:S01]  /*8680*/  IMAD.MOV.U32 R57, RZ, RZ, R91 ;  /* 0x000000ffff397224 */ /* 0x000fe200078e005b */
[----:B------:R-:W-:Y:S01]  /*8690*/  F2FP.F16.E4M3.UNPACK_B R86, R68 ;  /* 0x00000044ff56723e */ /* 0x000fe200020006ff */
[----:B------:R-:W-:Y:S02]  /*86a0*/  IMAD.MOV.U32 R58, RZ, RZ, R65 ;  /* 0x000000ffff3a7224 */ /* 0x000fe400078e0041 */
[----:B------:R-:W-:Y:S01]  /*86b0*/  IMAD.MOV.U32 R59, RZ, RZ, R87 ;  /* 0x000000ffff3b7224 */ /* 0x000fe200078e0057 */
[----:B------:R-:W-:Y:S01]  /*86c0*/  F2FP.F16.E4M3.UNPACK_B R87, R69 ;  /* 0x00000045ff57723e */ /* 0x000fe200020006ff */
[----:B0-----:R-:W-:Y:S01]  /*86d0*/  IMAD.MOV.U32 R60, RZ, RZ, R96 ;  /* 0x000000ffff3c7224 */ /* 0x001fe200078e0060 */
[----:B------:R-:W-:Y:S01]  /*86e0*/  F2FP.F16.E4M3.UNPACK_B R64, R76 ;  /* 0x0000004cff40723e */ /* 0x000fe200020006ff */
[----:B------:R-:W-:Y:S01]  /*86f0*/  IMAD.MOV.U32 R61, RZ, RZ, R98 ;  /* 0x000000ffff3d7224 */ /* 0x000fe200078e0062 */
[----:B------:R-:W0:Y:S02]  /*8700*/  LDS.64 R88, [R39+UR8+0x80] ;  /* 0x0000800827587984 */ /* 0x000e240008000a00 */
[----:B------:R-:W-:Y:S01]  /*8710*/  HMMA.16816.F32 R52, R56, R104, R52 ;  /* 0x000000683834723c */ /* 0x000fe20000001834 */
[----:B-1----:R-:W-:-:S02]  /*8720*/  IMAD.MOV.U32 R62, RZ, RZ, R66 ;  /* 0x000000ffff3e7224 */ /* 0x002fc400078e0042 */
[----:B--2---:R-:W-:Y:S01]  /*8730*/  IMAD.MOV.U32 R63, RZ, RZ, R80 ;  /* 0x000000ffff3f7224 */ /* 0x004fe200078e0050 */
[----:B------:R-:W-:Y:S01]  /*8740*/  F2FP.F16.E4M3.UNPACK_B R65, R77 ;  /* 0x0000004dff41723e */ /* 0x000fe200020006ff */
[----:B------:R-:W1:Y:S02]  /*8750*/  LDS.64 R104, [R39+UR8+0x880] ;  /* 0x0008800827687984 */ /* 0x000e640008000a00 */
[----:B------:R-:W-:Y:S02]  /*8760*/  IMAD.MOV.U32 R56, RZ, RZ, R96 ;  /* 0x000000ffff387224 */ /* 0x000fe400078e0060 */
[----:B------:R-:W-:Y:S01]  /*8770*/  IMAD.MOV.U32 R57, RZ, RZ, R98 ;  /* 0x000000ffff397224 */ /* 0x000fe200078e0062 */
[----:B------:R-:W-:Y:S01]  /*8780*/  HMMA.16816.F32 R44, R60, R86, R44 ;  /* 0x000000563c2c723c */ /* 0x000fe2000000182c */
[----:B------:R-:W-:Y:S01]  /*8790*/  IMAD.MOV.U32 R58, RZ, RZ, R66 ;  /* 0x000000ffff3a7224 */ /* 0x000fe200078e0042 */
[----:B------:R-:W-:Y:S01]  /*87a0*/  LDS.64 R90, [R84+UR8+0x880] ;  /* 0x00088008545a7984 */ /* 0x000fe20008000a00 */
[----:B------:R-:W-:-:S04]  /*87b0*/  IMAD.MOV.U32 R59, RZ, RZ, R80 ;  /* 0x000000ffff3b7224 */ /* 0x000fc800078e0050 */
[----:B---3--:R-:W-:Y:S02]  /*87c0*/  IMAD.MOV.U32 R60, RZ, RZ, R82 ;  /* 0x000000ffff3c7224 */ /* 0x008fe400078e0052 */
[----:B----4-:R-:W-:Y:S02]  /*87d0*/  IMAD.MOV.U32 R61, RZ, RZ, R100 ;  /* 0x000000ffff3d7224 */ /* 0x010fe400078e0064 */
[----:B------:R-:W-:Y:S02]  /*87e0*/  IMAD.MOV.U32 R62, RZ, RZ, R102 ;  /* 0x000000ffff3e7224 */ /* 0x000fe400078e0066 */
[----:B-----5:R-:W-:Y:S01]  /*87f0*/  IMAD.MOV.U32 R63, RZ, RZ, R94 ;  /* 0x000000ffff3f7224 */ /* 0x020fe200078e005e */
[----:B------:R-:W-:Y:S06]  /*8800*/  HMMA.16816.F32 R48, R56, R64, R48 ;  /* 0x000000403830723c */ /* 0x000fec0000001830 */
[----:B------:R-:W-:Y:S01]  /*8810*/  HMMA.16816.F32 R72, R60, R86, R72 ;  /* 0x000000563c48723c */ /* 0x000fe20000001848 */
[----:B------:R-:W-:Y:S01]  /*8820*/  IMAD.MOV.U32 R56, RZ, RZ, R82 ;  /* 0x000000ffff387224 */ /* 0x000fe200078e0052 */
[----:B------:R-:W2:Y:S01]  /*8830*/  LDS.64 R86, [R84+UR8+0x80] ;  /* 0x0000800854567984 */ /* 0x000ea20008000a00 */
[----:B------:R-:W-:-:S02]  /*8840*/  IMAD.MOV.U32 R57, RZ, RZ, R100 ;  /* 0x000000ffff397224 */ /* 0x000fc400078e0064 */
[----:B------:R-:W-:Y:S02]  /*8850*/  IMAD.MOV.U32 R58, RZ, RZ, R102 ;  /* 0x000000ffff3a7224 */ /* 0x000fe400078e0066 */
[----:B------:R-:W-:Y:S01]  /*8860*/  IMAD.MOV.U32 R59, RZ, RZ, R94 ;  /* 0x000000ffff3b7224 */ /* 0x000fe200078e005e */
[----:B------:R-:W-:Y:S02]  /*8870*/  F2FP.F16.E4M3.UNPACK_B R106, R76.H1 ;  /* 0x0000004cff6a723e */ /* 0x000fe400030006ff */
[----:B------:R-:W-:Y:S02]  /*8880*/  F2FP.F16.E4M3.UNPACK_B R107, R77.H1 ;  /* 0x0000004dff6b723e */ /* 0x000fe400030006ff */
[----:B------:R-:W-:Y:S01]  /*8890*/  F2FP.F16.E4M3.UNPACK_B R108, R68.H1 ;  /* 0x00000044ff6c723e */ /* 0x000fe200030006ff */
[----:B------:R-:W-:Y:S01]  /*88a0*/  LDS.64 R76, [R39+UR8+0x1880] ;  /* 0x00188008274c7984 */ /* 0x000fe20008000a00 */
[----:B------:R-:W-:Y:S01]  /*88b0*/  HMMA.16816.F32 R52, R56, R64, R52 ;  /* 0x000000403834723c */ /* 0x000fe20000001834 */
[----:B------:R-:W-:-:S02]  /*88c0*/  F2FP.F16.E4M3.UNPACK_B R109, R69.H1 ;  /* 0x00000045ff6d723e */ /* 0x000fc400030006ff */
[----:B------:R-:W3:Y:S04]  /*88d0*/  LDS.64 R64, [R39+UR8+0x1080] ;  /* 0x0010800827407984 */ /* 0x000ee80008000a00 */
[----:B------:R-:W4:Y:S04]  /*88e0*/  LDS.64 R38, [R84+UR8+0x1080] ;  /* 0x0010800854267984 */ /* 0x000f280008000a00 */
[----:B------:R-:W5:Y:S01]  /*88f0*/  LDS.64 R68, [R84+UR8+0x1880] ;  /* 0x0018800854447984 */ /* 0x000f620008000a00 */
[--C-:B------:R-:W-:Y:S02]  /*8900*/  IMAD.MOV.U32 R60, RZ, RZ, R97.reuse ;  /* 0x000000ffff3c7224 */ /* 0x100fe400078e0061 */
[----:B------:R-:W-:-:S02]  /*8910*/  IMAD.MOV.U32 R56, RZ, RZ, R97 ;  /* 0x000000ffff387224 */ /* 0x000fc400078e0061 */
[--C-:B------:R-:W-:Y:S02]  /*8920*/  IMAD.MOV.U32 R61, RZ, RZ, R99.reuse ;  /* 0x000000ffff3d7224 */ /* 0x100fe400078e0063 */
[----:B------:R-:W-:Y:S02]  /*8930*/  IMAD.MOV.U32 R57, RZ, RZ, R99 ;  /* 0x000000ffff397224 */ /* 0x000fe400078e0063 */
[--C-:B------:R-:W-:Y:S02]  /*8940*/  IMAD.MOV.U32 R62, RZ, RZ, R67.reuse ;  /* 0x000000ffff3e7224 */ /* 0x100fe400078e0043 */
[----:B------:R-:W-:Y:S02]  /*8950*/  IMAD.MOV.U32 R58, RZ, RZ, R67 ;  /* 0x000000ffff3a7224 */ /* 0x000fe400078e0043 */
[--C-:B------:R-:W-:Y:S02]  /*8960*/  IMAD.MOV.U32 R63, RZ, RZ, R81.reuse ;  /* 0x000000ffff3f7224 */ /* 0x100fe400078e0051 */
[----:B------:R-:W-:Y:S01]  /*8970*/  IMAD.MOV.U32 R59, RZ, RZ, R81 ;  /* 0x000000ffff3b7224 */ /* 0x000fe200078e0051 */
[----:B------:R-:W5:Y:S04]  /*8980*/  S2R R122, SR_CTAID.X ;  /* 0x00000000007a7919 */ /* 0x000f680000002500 */
[----:B------:R-:W-:Y:S06]  /*8990*/  HMMA.16816.F32 R44, R60, R108, R44 ;  /* 0x0000006c3c2c723c */ /* 0x000fec000000182c */
[----:B------:R-:W-:Y:S01]  /*89a0*/  HMMA.16816.F32 R48, R56, R106, R48 ;  /* 0x0000006a3830723c */ /* 0x000fe20000001830 */
[----:B------:R-:W-:-:S02]  /*89b0*/  IMAD.MOV.U32 R60, RZ, RZ, R83 ;  /* 0x000000ffff3c7224 */ /* 0x000fc400078e0053 */
[----:B------:R-:W-:Y:S02]  /*89c0*/  IMAD.MOV.U32 R61, RZ, RZ, R101 ;  /* 0x000000ffff3d7224 */ /* 0x000fe400078e0065 */
[----:B------:R-:W-:Y:S02]  /*89d0*/  IMAD.MOV.U32 R62, RZ, RZ, R103 ;  /* 0x000000ffff3e7224 */ /* 0x000fe400078e0067 */
[----:B------:R-:W-:Y:S02]  /*89e0*/  IMAD.MOV.U32 R56, RZ, RZ, R83 ;  /* 0x000000ffff387224 */ /* 0x000fe400078e0053 */
[----:B------:R-:W-:Y:S02]  /*89f0*/  IMAD.MOV.U32 R57, RZ, RZ, R101 ;  /* 0x000000ffff397224 */ /* 0x000fe400078e0065 */
[----:B------:R-:W-:Y:S02]  /*8a00*/  IMAD.MOV.U32 R58, RZ, RZ, R103 ;  /* 0x000000ffff3a7224 */ /* 0x000fe400078e0067 */
[----:B------:R-:W-:-:S02]  /*8a10*/  IMAD.MOV.U32 R63, RZ, RZ, R95 ;  /* 0x000000ffff3f7224 */ /* 0x000fc400078e005f */
[----:B------:R-:W-:-:S05]  /*8a20*/  IMAD.MOV.U32 R59, RZ, RZ, R95 ;  /* 0x000000ffff3b7224 */ /* 0x000fca00078e005f */
[----:B------:R-:W-:Y:S06]  /*8a30*/  HMMA.16816.F32 R72, R60, R108, R72 ;  /* 0x0000006c3c48723c */ /* 0x000fec0000001848 */
[----:B------:R-:W-:Y:S01]  /*8a40*/  HMMA.16816.F32 R52, R56, R106, R52 ;  /* 0x0000006a3834723c */ /* 0x000fe20000001834 */
[----:B------:R-:W-:Y:S01]  /*8a50*/  F2FP.F16.E4M3.UNPACK_B R80, R70 ;  /* 0x00000046ff50723e */ /* 0x000fe200020006ff */
[----:B0-----:R-:W-:Y:S01]  /*8a60*/  IMAD.MOV.U32 R60, RZ, RZ, R88 ;  /* 0x000000ffff3c7224 */ /* 0x001fe200078e0058 */
[----:B------:R-:W-:Y:S01]  /*8a70*/  F2FP.F16.E4M3.UNPACK_B R81, R71 ;  /* 0x00000047ff51723e */ /* 0x000fe200020006ff */
[----:B-1----:R-:W-:Y:S01]  /*8a80*/  IMAD.MOV.U32 R61, RZ, RZ, R104 ;  /* 0x000000ffff3d7224 */ /* 0x002fe200078e0068 */
[----:B------:R-:W-:Y:S01]  /*8a90*/  F2FP.F16.E4M3.UNPACK_B R66, R78 ;  /* 0x0000004eff42723e */ /* 0x000fe200020006ff */
[----:B--2---:R-:W-:Y:S01]  /*8aa0*/  IMAD.MOV.U32 R62, RZ, RZ, R86 ;  /* 0x000000ffff3e7224 */ /* 0x004fe200078e0056 */
[----:B------:R-:W-:Y:S01]  /*8ab0*/  F2FP.F16.E4M3.UNPACK_B R67, R79 ;  /* 0x0000004fff43723e */ /* 0x000fe200020006ff */
[----:B------:R-:W-:-:S02]  /*8ac0*/  IMAD.MOV.U32 R63, RZ, RZ, R90 ;  /* 0x000000ffff3f7224 */ /* 0x000fc400078e005a */
[----:B------:R-:W-:Y:S02]  /*8ad0*/  IMAD.MOV.U32 R56, RZ, RZ, R88 ;  /* 0x000000ffff387224 */ /* 0x000fe400078e0058 */
[----:B------:R-:W-:Y:S02]  /*8ae0*/  IMAD.MOV.U32 R57, RZ, RZ, R104 ;  /* 0x000000ffff397224 */ /* 0x000fe400078e0068 */
[----:B------:R-:W-:Y:S02]  /*8af0*/  IMAD.MOV.U32 R58, RZ, RZ, R86 ;  /* 0x000000ffff3a7224 */ /* 0x000fe400078e0056 */
[----:B------:R-:W-:Y:S01]  /*8b00*/  IMAD.MOV.U32 R59, RZ, RZ, R90 ;  /* 0x000000ffff3b7224 */ /* 0x000fe200078e005a */
[----:B------:R-:W-:Y:S06]  /*8b10*/  HMMA.16816.F32 R44, R60, R80, R44 ;  /* 0x000000503c2c723c */ /* 0x000fec000000182c */
[----:B------:R-:W-:Y:S01]  /*8b20*/  HMMA.16816.F32 R48, R56, R66, R48 ;  /* 0x000000423830723c */ /* 0x000fe20000001830 */
[----:B---3--:R-:W-:-:S02]  /*8b30*/  IMAD.MOV.U32 R60, RZ, RZ, R64 ;  /* 0x000000ffff3c7224 */ /* 0x008fc400078e0040 */
[----:B------:R-:W-:Y:S02]  /*8b40*/  IMAD.MOV.U32 R61, RZ, RZ, R76 ;  /* 0x000000ffff3d7224 */ /* 0x000fe400078e004c */
[----:B----4-:R-:W-:Y:S02]  /*8b50*/  IMAD.MOV.U32 R62, RZ, RZ, R38 ;  /* 0x000000ffff3e7224 */ /* 0x010fe400078e0026 */
[----:B-----5:R-:W-:Y:S02]  /*8b60*/  IMAD.MOV.U32 R63, RZ, RZ, R68 ;  /* 0x000000ffff3f7224 */ /* 0x020fe400078e0044 */
[----:B------:R-:W-:Y:S02]  /*8b70*/  IMAD.MOV.U32 R56, RZ, RZ, R64 ;  /* 0x000000ffff387224 */ /* 0x000fe400078e0040 */
[----:B------:R-:W-:Y:S02]  /*8b80*/  IMAD.MOV.U32 R57, RZ, RZ, R76 ;  /* 0x000000ffff397224 */ /* 0x000fe400078e004c */
[----:B------:R-:W-:-:S02]  /*8b90*/  IMAD.MOV.U32 R58, RZ, RZ, R38 ;  /* 0x000000ffff3a7224 */ /* 0x000fc400078e0026 */
[----:B------:R-:W-:Y:S01]  /*8ba0*/  IMAD.MOV.U32 R59, RZ, RZ, R68 ;  /* 0x000000ffff3b7224 */ /* 0x000fe200078e0044 */
[----:B------:R-:W-:Y:S01]  /*8bb0*/  HMMA.16816.F32 R72, R60, R80, R72 ;  /* 0x000000503c48723c */ /* 0x000fe20000001848 */
[----:B------:R-:W-:-:S05]  /*8bc0*/  IMAD.SHL.U32 R122, R122, 0x20, RZ ;  /* 0x000000207a7a7824 */ /* 0x000fca00078e00ff */
[----:B------:R-:W-:Y:S01]  /*8bd0*/  HMMA.16816.F32 R52, R56, R66, R52 ;  /* 0x000000423834723c */ /* 0x000fe20000001834 */
[----:B------:R-:W-:Y:S01]  /*8be0*/  UIADD3 UR6, UR6, 0x80, URZ ;  /* 0x0000008006067890 */ /* 0x000fe2000fffe03f */
[----:B------:R-:W-:Y:S01]  /*8bf0*/  VIADD R122, R122, 0x20 ;  /* 0x000000207a7a7836 */ /* 0x000fe20000000000 */
[----:B------:R-:W-:Y:S01]  /*8c00*/  F2FP.F16.E4M3.UNPACK_B R70, R70.H1 ;  /* 0x00000046ff46723e */ /* 0x000fe200030006ff */
[----:B------:R-:W-:Y:S01]  /*8c10*/  IMAD.MOV.U32 R80, RZ, RZ, R89 ;  /* 0x000000ffff507224 */ /* 0x000fe200078e0059 */
[----:B------:R-:W-:Y:S01]  /*8c20*/  F2FP.F16.E4M3.UNPACK_B R71, R71.H1 ;  /* 0x00000047ff47723e */ /* 0x000fe200030006ff */
[----:B------:R-:W-:Y:S02]  /*8c30*/  IMAD.MOV.U32 R81, RZ, RZ, R105 ;  /* 0x000000ffff517224 */ /* 0x000fe400078e0069 */
[----:B------:R-:W-:Y:S02]  /*8c40*/  IMAD.MOV.U32 R82, RZ, RZ, R87 ;  /* 0x000000ffff527224 */ /* 0x000fe400078e0057 */
[----:B------:R-:W-:Y:S01]  /*8c50*/  IMAD.MOV.U32 R83, RZ, RZ, R91 ;  /* 0x000000ffff537224 */ /* 0x000fe200078e005b */
[----:B------:R-:W-:Y:S01]  /*8c60*/  ISETP.LE.AND P1, PT, R122, UR6, PT ;  /* 0x000000067a007c0c */ /* 0x000fe2000bf23270 */
[----:B------:R-:W-:Y:S01]  /*8c70*/  IMAD.MOV.U32 R88, RZ, RZ, R89 ;  /* 0x000000ffff587224 */ /* 0x000fe200078e0059 */
[----:B------:R-:W-:Y:S01]  /*8c80*/  F2FP.F16.E4M3.UNPACK_B R78, R78.H1 ;  /* 0x0000004eff4e723e */ /* 0x000fe200030006ff */
[----:B------:R-:W-:Y:S01]  /*8c90*/  IMAD.MOV.U32 R90, RZ, RZ, R87 ;  /* 0x000000ffff5a7224 */ /* 0x000fe200078e0057 */
[----:B------:R-:W-:Y:S01]  /*8ca0*/  F2FP.F16.E4M3.UNPACK_B R79, R79.H1 ;  /* 0x0000004fff4f723e */ /* 0x000fe200030006ff */
[----:B------:R-:W-:Y:S01]  /*8cb0*/  IMAD.MOV.U32 R89, RZ, RZ, R105 ;  /* 0x000000ffff597224 */ /* 0x000fe200078e0069 */
        /* <DEDUP_REMOVED lines=8> */
[----:B------:R-:W-:Y:S01]  /*8d40*/  IMAD.MOV.U32 R87, RZ, RZ, R69 ;  /* 0x000000ffff577224 */ /* 0x000fe200078e0045 */
[----:B------:R-:W-:Y:S01]  /*8d50*/  HMMA.16816.F32 R88, R88, R78, R48 ;  /* 0x0000004e5858723c */ /* 0x000fe20000001830 */
[----:B------:R-:W-:Y:S02]  /*8d60*/  ULEA UR4, UR16, UR4, 0x7 ;  /* 0x0000000410047291 */ /* 0x000fe4000f8e383f */
[----:B------:R-:W-:Y:S01]  /*8d70*/  ULEA UR5, UR15, UR5, 0x7 ;  /* 0x000000050f057291 */ /* 0x000fe2000f8e383f */
[----:B------:R-:W-:Y:S02]  /*8d80*/  FFMA R0, R35, R0, R93 ;  /* 0x0000000023007223 */ /* 0x000fe4000000005d */
[----:B------:R-:W-:Y:S01]  /*8d90*/  HMMA.16816.F32 R72, R44, R70, R72 ;  /* 0x000000462c48723c */ /* 0x000fe20000001848 */
[----:B------:R-:W-:Y:S01]  /*8da0*/  FFMA R34, R33, R34, R37 ;  /* 0x0000002221227223 */ /* 0x000fe20000000025 */
[----:B------:R-:W-:Y:S01]  /*8db0*/  FFMA R2, R36, R2, R92 ;  /* 0x0000000224027223 */ /* 0x000fe2000000005c */
[----:B------:R-:W-:-:S03]  /*8dc0*/  IMAD.MOV.U32 R39, RZ, RZ, R40 ;  /* 0x000000ffff277224 */ /* 0x000fc600078e0028 */
[----:B------:R-:W-:Y:S01]  /*8dd0*/  HMMA.16816.F32 R84, R84, R78, R52 ;  /* 0x0000004e5454723c */ /* 0x000fe20000001834 */
[----:B------:R-:W-:Y:S02]  /*8de0*/  IMAD.MOV.U32 R33, RZ, RZ, R41 ;  /* 0x000000ffff217224 */ /* 0x000fe400078e0029 */
[----:B------:R-:W-:Y:S02]  /*8df0*/  IMAD.MOV.U32 R35, RZ, RZ, R42 ;  /* 0x000000ffff237224 */ /* 0x000fe400078e002a */
[----:B------:R-:W-:Y:S01]  /*8e00*/  IMAD.MOV.U32 R37, RZ, RZ, R43 ;  /* 0x000000ffff257224 */ /* 0x000fe200078e002b */
[----:B------:R-:W-:-:S03]  /*8e10*/  NOP ;  /* 0x0000000000007918 */ /* 0x000fc60000000000 */
[----:B------:R-:W-:-:S15]  /*8e20*/  @!P1 BRA `(.L_x_1) ;  /* 0xffffff9c00b09947 */ /* 0x000fde000383ffff */
.L_x_0:
[----:B-1----:R-:W0:Y:S01]  /*8e30*/  S2R R3, SR_TID.X ;  /* 0x0000000000037919 */ /* 0x002e220000002100 */
[----:B------:R-:W-:Y:S01]  /*8e40*/  FSETP.GEU.AND P1, PT, R34, 1.175494350822287508e-38, PT ;  /* 0x008000002200780b */ /* 0x000fe20003f2e000 */
[----:B------:R-:W-:Y:S01]  /*8e50*/  IMAD.MOV.U32 R15, RZ, RZ, R2 ;  /* 0x000000ffff0f7224 */ /* 0x000fe200078e0002 */
[C---:B------:R-:W-:Y:S01]  /*8e60*/  FSETP.GT.AND P6, PT, |R136|.reuse, 8.50705917302346158658e+37, PT ;  /* 0x7e8000008800780b */ /* 0x040fe20003fc4200 */
[----:B------:R-:W-:Y:S01]  /*8e70*/  IMAD.MOV.U32 R27, RZ, RZ, R0 ;  /* 0x000000ffff1b7224 */ /* 0x000fe200078e0000 */
[----:B------:R-:W-:Y:S01]  /*8e80*/  FSETP.GEU.AND P4, PT, R136, 1.175494350822287508e-38, PT ;  /* 0x008000008800780b */ /* 0x000fe20003f8e000 */
[C---:B------:R-:W-:Y:S01]  /*8e90*/  FMUL R0, R15.reuse, 8388608 ;  /* 0x4b0000000f007820 */ /* 0x040fe20000400000 */
[----:B------:R-:W-:Y:S01]  /*8ea0*/  FSETP.GEU.AND P2, PT, R15, 1.175494350822287508e-38, PT ;  /* 0x008000000f00780b */ /* 0x000fe20003f4e000 */
[C---:B------:R-:W-:Y:S01]  /*8eb0*/  FMUL R2, R27.reuse, 8388608 ;  /* 0x4b0000001b027820 */ /* 0x040fe20000400000 */
[----:B------:R-:W-:Y:S01]  /*8ec0*/  FSETP.GEU.AND P3, PT, R27, 1.175494350822287508e-38, PT ;  /* 0x008000001b00780b */ /* 0x000fe20003f6e000 */
[----:B------:R-:W1:Y:S01]  /*8ed0*/  S2UR UR5, SR_CgaCtaId ;  /* 0x00000000000579c3 */ /* 0x000e620000008800 */
[----:B------:R-:W-:-:S07]  /*8ee0*/  FSEL R33, R0, R15, !P2 ;  /* 0x0000000f00217208 */ /* 0x000fce0005000000 */
[----:B------:R-:W-:Y:S01]  /*8ef0*/  BAR.SYNC.DEFER_BLOCKING 0x0 ;  /* 0x0000000000007b1d */ /* 0x000fe20000010000 */
[----:B------:R-:W-:Y:S02]  /*8f00*/  FSETP.GEU.AND P5, PT, |R136|, 1.175494350822287508e-38, PT ;  /* 0x008000008800780b */ /* 0x000fe40003fae200 */
[----:B------:R-:W-:Y:S01]  /*8f10*/  FSEL R39, R2, R27, !P3 ;  /* 0x0000001b02277208 */ /* 0x000fe20005800000 */
[----:B------:R-:W-:Y:S01]  /*8f20*/  VIADD R2, R33, 0xc0cafb0d ;  /* 0xc0cafb0d21027836 */ /* 0x000fe20000000000 */
[----:B------:R-:W-:Y:S01]  /*8f30*/  FSEL R0, RZ, -23, P2 ;  /* 0xc1b80000ff007808 */ /* 0x000fe20001000000 */
[----:B------:R-:W-:Y:S01]  /*8f40*/  @P6 FMUL R87, R87, 0.25 ;  /* 0x3e80000057576820 */ /* 0x000fe20000400000 */
[----:B------:R-:W-:Y:S01]  /*8f50*/  @P6 FMUL R86, R86, 0.25 ;  /* 0x3e80000056566820 */ /* 0x000fe20000400000 */
[----:B------:R-:W-:Y:S01]  /*8f60*/  @P6 FMUL R75, R75, 0.25 ;  /* 0x3e8000004b4b6820 */ /* 0x000fe20000400000 */
[----:B------:R-:W-:Y:S01]  /*8f70*/  LOP3.LUT R2, R2, 0xff800000, RZ, 0xc0, !PT ;  /* 0xff80000002027812 */ /* 0x000fe200078ec0ff */
[----:B------:R-:W-:Y:S01]  /*8f80*/  @P6 FMUL R74, R74, 0.25 ;  /* 0x3e8000004a4a6820 */ /* 0x000fe20000400000 */
[----:B------:R-:W-:Y:S01]  /*8f90*/  FSEL R11, RZ, -23, P4 ;  /* 0xc1b80000ff0b7808 */ /* 0x000fe20002000000 */
[----:B------:R-:W-:Y:S01]  /*8fa0*/  UMOV UR4, 0x400 ;  /* 0x0000040000047882 */ /* 0x000fe20000000000 */
[----:B------:R-:W-:Y:S01]  /*8fb0*/  FSETP.GT.AND P2, PT, |R27|, 8.50705917302346158658e+37, PT ;  /* 0x7e8000001b00780b */ /* 0x000fe20003f44200 */
[----:B------:R-:W-:Y:S01]  /*8fc0*/  @!P5 FMUL R87, R87, 16777216 ;  /* 0x4b8000005757d820 */ /* 0x000fe20000400000 */
[----:B------:R-:W-:Y:S01]  /*8fd0*/  @!P5 FMUL R86, R86, 16777216 ;  /* 0x4b8000005656d820 */ /* 0x000fe20000400000 */
[----:B------:R-:W-:Y:S01]  /*8fe0*/  @!P5 FMUL R75, R75, 16777216 ;  /* 0x4b8000004b4bd820 */ /* 0x000fe20000400000 */
[----:B------:R-:W-:Y:S01]  /*8ff0*/  @!P5 FMUL R74, R74, 16777216 ;  /* 0x4b8000004a4ad820 */ /* 0x000fe20000400000 */
[----:B------:R-:W2:Y:S01]  /*9000*/  S2R R52, SR_CTAID.X ;  /* 0x0000000000347919 */ /* 0x000ea20000002500 */
[----:B------:R-:W3:Y:S01]  /*9010*/  LDC R38, c[0x0][0x278] ;  /* 0x00009e00ff267b82 */ /* 0x000ee20000000800 */
[C---:B0-----:R-:W-:Y:S01]  /*9020*/  IMAD.SHL.U32 R4, R3.reuse, 0x20, RZ ;  /* 0x0000002003047824 */ /* 0x041fe200078e00ff */
[C---:B------:R-:W-:Y:S01]  /*9030*/  LOP3.LUT R5, R3.reuse, 0x40, RZ, 0xc0, !PT ;  /* 0x0000004003057812 */ /* 0x040fe200078ec0ff */
[----:B------:R-:W-:Y:S01]  /*9040*/  IMAD.SHL.U32 R9, R3, 0x4, RZ ;  /* 0x0000000403097824 */ /* 0x000fe200078e00ff */
[--C-:B------:R-:W-:Y:S01]  /*9050*/  SHF.R.S32.HI R7, RZ, 0x3, R3.reuse ;  /* 0x00000003ff077819 */ /* 0x100fe20000011403 */
[----:B-1----:R-:W-:Y:S01]  /*9060*/  ULEA UR6, UR5, UR4, 0x18 ;  /* 0x0000000405067291 */ /* 0x002fe2000f8ec03f */
[----:B------:R-:W-:Y:S01]  /*9070*/  LOP3.LUT R4, R4, 0x400, RZ, 0xc0, !PT ;  /* 0x0000040004047812 */ /* 0x000fe200078ec0ff */
[----:B------:R-:W-:Y:S01]  /*9080*/  IMAD.SHL.U32 R5, R5, 0x4, RZ ;  /* 0x0000000405057824 */ /* 0x000fe200078e00ff */
[----:B------:R-:W-:Y:S01]  /*9090*/  SGXT R7, R7, 0x1 ;  /* 0x000000010707781a */ /* 0x000fe20000000200 */
[----:B------:R-:W-:Y:S01]  /*90a0*/  @P2 FMUL R85, R85, 0.25 ;  /* 0x3e80000055552820 */ /* 0x000fe20000400000 */
[----:B------:R-:W-:Y:S01]  /*90b0*/  SHF.R.S32.HI R8, RZ, 0x4, R3 ;  /* 0x00000004ff087819 */ /* 0x000fe20000011403 */
[C---:B------:R-:W-:Y:S01]  /*90c0*/  IMAD R6, R3.reuse, 0x8000, R4 ;  /* 0x0000800003067824 */ /* 0x040fe200078e0204 */
[----:B------:R-:W-:Y:S01]  /*90d0*/  LOP3.LUT R4, R3, 0x7, RZ, 0xc0, !PT ;  /* 0x0000000703047812 */ /* 0x000fe200078ec0ff */
[----:B------:R-:W-:Y:S01]  /*90e0*/  @P2 FMUL R84, R84, 0.25 ;  /* 0x3e80000054542820 */ /* 0x000fe20000400000 */
[----:B------:R-:W-:Y:S01]  /*90f0*/  LOP3.LUT R7, R7, 0x240, RZ, 0xc0, !PT ;  /* 0x0000024007077812 */ /* 0x000fe200078ec0ff */
[----:B------:R-:W-:Y:S01]  /*9100*/  @P2 FMUL R73, R73, 0.25 ;  /* 0x3e80000049492820 */ /* 0x000fe20000400000 */
[----:B------:R-:W-:Y:S01]  /*9110*/  LOP3.LUT R6, R6, 0xffff, RZ, 0xc0, !PT ;  /* 0x0000ffff06067812 */ /* 0x000fe200078ec0ff */
[----:B------:R-:W-:Y:S01]  /*9120*/  @P2 FMUL R72, R72, 0.25 ;  /* 0x3e80000048482820 */ /* 0x000fe20000400000 */
[----:B------:R-:W-:Y:S01]  /*9130*/  SGXT R8, R8, 0x1 ;  /* 0x000000010808781a */ /* 0x000fe20000000200 */
[----:B------:R-:W-:Y:S01]  /*9140*/  IMAD R10, R4, 0x8, R7 ;  /* 0x00000008040a7824 */ /* 0x000fe200078e0207 */
[----:B------:R-:W-:Y:S01]  /*9150*/  SHF.R.U32.HI R6, RZ, 0x9, R6 ;  /* 0x00000009ff067819 */ /* 0x000fe20000011606 */
[----:B------:R-:W0:Y:S01]  /*9160*/  S2R R54, SR_TID.X ;  /* 0x0000000000367919 */ /* 0x000e220000002100 */
[----:B------:R-:W-:Y:S01]  /*9170*/  LOP3.LUT R8, R8, 0x404, RZ, 0xc0, !PT ;  /* 0x0000040408087812 */ /* 0x000fe200078ec0ff */
[----:B------:R-:W-:Y:S01]  /*9180*/  ULDC.64 UR4, c[0x0][0x270] ;  /* 0x00009c0000047ab9 */ /* 0x000fe20000000a00 */
[----:B------:R-:W-:Y:S01]  /*9190*/  LOP3.LUT R5, R5, 0xffff, R6, 0xf8, !PT ;  /* 0x0000ffff05057812 */ /* 0x000fe200078ef806 */
[----:B------:R-:W-:Y:S01]  /*91a0*/  IMAD.SHL.U32 R6, R3, 0x2, RZ ;  /* 0x0000000203067824 */ /* 0x000fe200078e00ff */
[----:B------:R-:W-:Y:S01]  /*91b0*/  LOP3.LUT R8, R8, 0x80, R9, 0xf8, !PT ;  /* 0x0000008008087812 */ /* 0x000fe200078ef809 */
[----:B------:R-:W-:Y:S01]  /*91c0*/  UIMAD UR4, UR7, UR4, URZ ;  /* 0x00000004070472a4 */ /* 0x000fe2000f8e023f */
[----:B------:R-:W-:-:S02]  /*91d0*/  LOP3.LUT R7, R10, 0x40, R3, 0x78, !PT ;  /* 0x000000400a077812 */ /* 0x000fc400078e7803 */
[----:B------:R-:W-:Y:S01]  /*91e0*/  LOP3.LUT R25, R5, 0x3c, R6, 0xf8, !PT ;  /* 0x0000003c05197812 */ /* 0x000fe200078ef806 */
[----:B------:R-:W-:Y:S01]  /*91f0*/  FMUL R5, R34, 8388608 ;  /* 0x4b00000022057820 */ /* 0x000fe20000400000 */
[----:B------:R-:W-:Y:S01]  /*9200*/  LOP3.LUT R30, R8, R7, RZ, 0xfc, !PT ;  /* 0x00000007081e7212 */ /* 0x000fe200078efcff */
[----:B------:R-:W-:Y:S01]  /*9210*/  FMUL R7, R136, 8388608 ;  /* 0x4b00000088077820 */ /* 0x000fe20000400000 */
[----:B------:R-:W-:Y:S01]  /*9220*/  LOP3.LUT R9, R3, 0x7f, RZ, 0xc0, !PT ;  /* 0x0000007f03097812 */ /* 0x000fe200078ec0ff */
[----:B--2---:R-:W-:Y:S01]  /*9230*/  IMAD.SHL.U32 R52, R52, 0x20, RZ ;  /* 0x0000002034347824 */ /* 0x004fe200078e00ff */
[----:B------:R-:W-:Y:S02]  /*9240*/  FSEL R29, R5, R34, !P1 ;  /* 0x00000022051d7208 */ /* 0x000fe40004800000 */
[----:B------:R-:W-:Y:S01]  /*9250*/  FSEL R32, R7, R136, !P4 ;  /* 0x0000008807207208 */ /* 0x000fe20006000000 */
[----:B------:R-:W-:Y:S02]  /*9260*/  VIADD R7, R39, 0xc0cafb0d ;  /* 0xc0cafb0d27077836 */ /* 0x000fe40000000000 */
[----:B------:R-:W-:Y:S01]  /*9270*/  @P6 FMUL R136, R136, 0.25 ;  /* 0x3e80000088886820 */ /* 0x000fe20000400000 */
[----:B------:R-:W-:Y:S01]  /*9280*/  VIADD R5, R29, 0xc0cafb0d ;  /* 0xc0cafb0d1d057836 */ /* 0x000fe20000000000 */
[----:B------:R-:W-:-:S02]  /*9290*/  FSETP.GT.AND P6, PT, |R34|, 8.50705917302346158658e+37, PT ;  /* 0x7e8000002200780b */ /* 0x000fc40003fc4200 */
[----:B------:R-:W-:Y:S01]  /*92a0*/  LOP3.LUT R10, R7, 0xff800000, RZ, 0xc0, !PT ;  /* 0xff800000070a7812 */ /* 0x000fe200078ec0ff */
[----:B------:R-:W-:Y:S01]  /*92b0*/  @!P5 FMUL R136, R136, 16777216 ;  /* 0x4b8000008888d820 */ /* 0x000fe20000400000 */
[----:B------:R-:W-:Y:S02]  /*92c0*/  LOP3.LUT R6, R5, 0xff800000, RZ, 0xc0, !PT ;  /* 0xff80000005067812 */ /* 0x000fe400078ec0ff */
[----:B------:R-:W-:Y:S02]  /*92d0*/  FSEL R5, RZ, -23, P1 ;  /* 0xc1b80000ff057808 */ /* 0x000fe40000800000 */
[----:B------:R-:W-:Y:S01]  /*92e0*/  I2FP.F32.S32 R8, R6 ;  /* 0x0000000600087245 */ /* 0x000fe20000201400 */
[----:B------:R-:W-:Y:S01]  /*92f0*/  IMAD.IADD R6, R29, 0x1, -R6 ;  /* 0x000000011d067824 */ /* 0x000fe200078e0a06 */
[----:B------:R-:W-:Y:S02]  /*9300*/  FSETP.GT.AND P1, PT, |R15|, 8.50705917302346158658e+37, PT ;  /* 0x7e8000000f00780b */ /* 0x000fe40003f24200 */
[----:B------:R-:W-:Y:S01]  /*9310*/  I2FP.F32.S32 R7, R2 ;  /* 0x0000000200077245 */ /* 0x000fe20000201400 */
[----:B------:R-:W-:Y:S01]  /*9320*/  FFMA.FTZ R5, R8, 1.1920928955078125e-07, R5 ;  /* 0x3400000008057823 */ /* 0x000fe20000010005 */
[----:B------:R-:W-:Y:S01]  /*9330*/  VIADD R8, R32, 0xc0cafb0d ;  /* 0xc0cafb0d20087836 */ /* 0x000fe20000000000 */
[----:B------:R-:W-:Y:S01]  /*9340*/  ISETP.GE.U32.AND P0, PT, R9, 0x20, PT ;  /* 0x000000200900780c */ /* 0x000fe20003f06070 */
[----:B------:R-:W-:Y:S01]  /*9350*/  @P6 FMUL R89, R89, 0.25 ;  /* 0x3e80000059596820 */ /* 0x000fe20000400000 */
[----:B------:R-:W-:Y:S01]  /*9360*/  FSETP.GEU.AND P4, PT, |R15|, 1.175494350822287508e-38, PT ;  /* 0x008000000f00780b */ /* 0x000fe20003f8e200 */
[----:B------:R-:W-:Y:S01]  /*9370*/  @P6 FMUL R88, R88, 0.25 ;  /* 0x3e80000058586820 */ /* 0x000fe20000400000 */
[----:B------:R-:W-:Y:S01]  /*9380*/  FSEL R9, RZ, -23, P3 ;  /* 0xc1b80000ff097808 */ /* 0x000fe20001800000 */
[----:B------:R-:W-:Y:S01]  /*9390*/  @P6 FMUL R81, R81, 0.25 ;  /* 0x3e80000051516820 */ /* 0x000fe20000400000 */
[----:B------:R-:W-:Y:S01]  /*93a0*/  LOP3.LUT R13, R8, 0xff800000, RZ, 0xc0, !PT ;  /* 0xff800000080d7812 */ /* 0x000fe200078ec0ff */
[----:B------:R-:W-:Y:S01]  /*93b0*/  FFMA.FTZ R8, R7, 1.1920928955078125e-07, R0 ;  /* 0x3400000007087823 */ /* 0x000fe20000010000 */
[C---:B------:R-:W-:Y:S01]  /*93c0*/  FSETP.GEU.AND P3, PT, |R34|.reuse, 1.175494350822287508e-38, PT ;  /* 0x008000002200780b */ /* 0x040fe20003f6e200 */
[----:B------:R-:W1:Y:S01]  /*93d0*/  MUFU.RCP R0, R136 ;  /* 0x0000008800007308 */ /* 0x000e620000001000 */
[----:B------:R-:W-:Y:S01]  /*93e0*/  FSETP.GEU.AND P5, PT, |R27|, 1.175494350822287508e-38, PT ;  /* 0x008000001b00780b */ /* 0x000fe20003fae200 */
[----:B------:R-:W-:Y:S01]  /*93f0*/  @P1 FMUL R15, R15, 0.25 ;  /* 0x3e8000000f0f1820 */ /* 0x000fe20000400000 */
[----:B------:R-:W-:Y:S01]  /*9400*/  @P6 FMUL R34, R34, 0.25 ;  /* 0x3e80000022226820 */ /* 0x000fe20000400000 */
[----:B------:R-:W-:Y:S01]  /*9410*/  I2FP.F32.S32 R12, R10 ;  /* 0x0000000a000c7245 */ /* 0x000fe20000201400 */
[----:B------:R-:W-:Y:S01]  /*9420*/  @P2 FMUL R27, R27, 0.25 ;  /* 0x3e8000001b1b2820 */ /* 0x000fe20000400000 */
[----:B------:R-:W-:Y:S01]  /*9430*/  @!P4 FMUL R15, R15, 16777216 ;  /* 0x4b8000000f0fc820 */ /* 0x000fe20000400000 */
[----:B------:R-:W-:Y:S01]  /*9440*/  I2FP.F32.S32 R14, R13 ;  /* 0x0000000d000e7245 */ /* 0x000fe20000201400 */
[----:B------:R-:W-:Y:S01]  /*9450*/  @P6 FMUL R80, R80, 0.25 ;  /* 0x3e80000050506820 */ /* 0x000fe20000400000 */
[----:B------:R-:W-:Y:S01]  /*9460*/  FFMA.FTZ R12, R12, 1.1920928955078125e-07, R9 ;  /* 0x340000000c0c7823 */ /* 0x000fe20000010009 */
[----:B------:R-:W-:Y:S01]  /*9470*/  @P1 FMUL R91, R91, 0.25 ;  /* 0x3e8000005b5b1820 */ /* 0x000fe20000400000 */
[----:B------:R-:W-:Y:S01]  /*9480*/  MUFU.RCP R9, R15 ;  /* 0x0000000f00097308 */ /* 0x000fe20000001000 */
[----:B------:R-:W-:Y:S01]  /*9490*/  @!P3 FMUL R34, R34, 16777216 ;  /* 0x4b8000002222b820 */ /* 0x000fe20000400000 */
[----:B------:R-:W-:Y:S01]  /*94a0*/  FFMA.FTZ R14, R14, 1.1920928955078125e-07, R11 ;  /* 0x340000000e0e7823 */ /* 0x000fe2000001000b */
[----:B------:R-:W-:Y:S01]  /*94b0*/  @!P5 FMUL R27, R27, 16777216 ;  /* 0x4b8000001b1bd820 */ /* 0x000fe20000400000 */
[----:B------:R-:W-:Y:S01]  /*94c0*/  @P1 FMUL R90, R90, 0.25 ;  /* 0x3e8000005a5a1820 */ /* 0x000fe20000400000 */
[----:B------:R-:W-:Y:S01]  /*94d0*/  @P1 FMUL R83, R83, 0.25 ;  /* 0x3e80000053531820 */ /* 0x000fe20000400000 */
[C---:B-1----:R-:W-:Y:S01]  /*94e0*/  FMUL R7, R0.reuse, R87 ;  /* 0x0000005700077220 */ /* 0x042fe20000400000 */
[C---:B------:R-:W-:Y:S01]  /*94f0*/  FMUL R16, R0.reuse, R86 ;  /* 0x0000005600107220 */ /* 0x040fe20000400000 */
[----:B------:R-:W1:Y:S01]  /*9500*/  MUFU.RCP R15, R34 ;  /* 0x00000022000f7308 */ /* 0x000e620000001000 */
[C---:B------:R-:W-:Y:S01]  /*9510*/  FMUL R11, R0.reuse, R75 ;  /* 0x0000004b000b7220 */ /* 0x040fe20000400000 */
[----:B------:R-:W-:Y:S01]  /*9520*/  FMUL R20, R0, R74 ;  /* 0x0000004a00147220 */ /* 0x000fe20000400000 */
[----:B------:R-:W-:Y:S01]  /*9530*/  @P1 FMUL R82, R82, 0.25 ;  /* 0x3e80000052521820 */ /* 0x000fe20000400000 */
[----:B------:R-:W-:Y:S01]  /*9540*/  @!P3 FMUL R89, R89, 16777216 ;  /* 0x4b8000005959b820 */ /* 0x000fe20000400000 */
[----:B------:R-:W-:Y:S01]  /*9550*/  @!P3 FMUL R88, R88, 16777216 ;  /* 0x4b8000005858b820 */ /* 0x000fe20000400000 */
[----:B------:R-:W-:Y:S01]  /*9560*/  @!P3 FMUL R81, R81, 16777216 ;  /* 0x4b8000005151b820 */ /* 0x000fe20000400000 */
[----:B------:R-:W-:Y:S01]  /*9570*/  @!P3 FMUL R80, R80, 16777216 ;  /* 0x4b8000005050b820 */ /* 0x000fe20000400000 */
[----:B------:R-:W2:Y:S01]  /*9580*/  MUFU.RCP R0, R27 ;  /* 0x0000001b00007308 */ /* 0x000ea20000001000 */
[----:B------:R-:W-:Y:S01]  /*9590*/  @!P4 FMUL R91, R91, 16777216 ;  /* 0x4b8000005b5bc820 */ /* 0x000fe20000400000 */
[----:B------:R-:W-:Y:S01]  /*95a0*/  @!P4 FMUL R90, R90, 16777216 ;  /* 0x4b8000005a5ac820 */ /* 0x000fe20000400000 */
[----:B------:R-:W-:Y:S01]  /*95b0*/  @!P4 FMUL R83, R83, 16777216 ;  /* 0x4b8000005353c820 */ /* 0x000fe20000400000 */
[----:B------:R-:W-:Y:S01]  /*95c0*/  @!P4 FMUL R82, R82, 16777216 ;  /* 0x4b8000005252c820 */ /* 0x000fe20000400000 */
[----:B------:R-:W-:Y:S01]  /*95d0*/  @!P5 FMUL R85, R85, 16777216 ;  /* 0x4b8000005555d820 */ /* 0x000fe20000400000 */
[----:B------:R-:W-:Y:S01]  /*95e0*/  @!P5 FMUL R84, R84, 16777216 ;  /* 0x4b8000005454d820 */ /* 0x000fe20000400000 */
[----:B------:R-:W-:Y:S01]  /*95f0*/  @!P5 FMUL R73, R73, 16777216 ;  /* 0x4b8000004949d820 */ /* 0x000fe20000400000 */
[----:B------:R-:W-:Y:S01]  /*9600*/  @!P5 FMUL R72, R72, 16777216 ;  /* 0x4b8000004848d820 */ /* 0x000fe20000400000 */
[C---:B-1----:R-:W-:Y:S01]  /*9610*/  FMUL R19, R15.reuse, R89 ;  /* 0x000000590f137220 */ /* 0x042fe20000400000 */
[C---:B------:R-:W-:Y:S01]  /*9620*/  FMUL R24, R15.reuse, R88 ;  /* 0x000000580f187220 */ /* 0x040fe20000400000 */
[C---:B------:R-:W-:Y:S01]  /*9630*/  FMUL R23, R15.reuse, R81 ;  /* 0x000000510f177220 */ /* 0x040fe20000400000 */
[----:B------:R-:W-:Y:S01]  /*9640*/  FMUL R28, R15, R80 ;  /* 0x000000500f1c7220 */ /* 0x000fe20000400000 */
[C---:B------:R-:W-:Y:S01]  /*9650*/  FMUL R17, R9.reuse, R91 ;  /* 0x0000005b09117220 */ /* 0x040fe20000400000 */
[C---:B------:R-:W-:Y:S01]  /*9660*/  FMUL R22, R9.reuse, R90 ;  /* 0x0000005a09167220 */ /* 0x040fe20000400000 */
[C---:B------:R-:W-:Y:S01]  /*9670*/  FMUL R21, R9.reuse, R83 ;  /* 0x0000005309157220 */ /* 0x040fe20000400000 */
[----:B------:R-:W-:Y:S01]  /*9680*/  FMUL R26, R9, R82 ;  /* 0x00000052091a7220 */ /* 0x000fe20000400000 */
[C---:B--2---:R-:W-:Y:S01]  /*9690*/  FMUL R9, R0.reuse, R85 ;  /* 0x0000005500097220 */ /* 0x044fe20000400000 */
[C---:B------:R-:W-:Y:S01]  /*96a0*/  FMUL R18, R0.reuse, R84 ;  /* 0x0000005400127220 */ /* 0x040fe20000400000 */
[C---:B------:R-:W-:Y:S01]  /*96b0*/  FMUL R15, R0.reuse, R73 ;  /* 0x00000049000f7220 */ /* 0x040fe20000400000 */
[----:B------:R-:W-:Y:S01]  /*96c0*/  FMUL R0, R0, R72 ;  /* 0x0000004800007220 */ /* 0x000fe20000400000 */
[----:B------:R-:W-:Y:S01]  /*96d0*/  F2FP.SATFINITE.E4M3.F32.PACK_AB_MERGE_C R23, R23, R28, RZ ;  /* 0x0000001c1717723e */ /* 0x000fe200048070ff */
[----:B------:R-:W-:Y:S01]  /*96e0*/  IMAD.IADD R2, R33, 0x1, -R2 ;  /* 0x0000000121027824 */ /* 0x000fe200078e0a02 */
[----:B------:R-:W-:Y:S01]  /*96f0*/  F2FP.SATFINITE.E4M3.F32.PACK_AB_MERGE_C R24, R19, R24, RZ ;  /* 0x000000181318723e */ /* 0x000fe200048070ff */
[----:B------:R-:W-:Y:S01]  /*9700*/  FADD R6, R6, -1 ;  /* 0xbf80000006067421 */ /* 0x000fe20000000000 */
[----:B------:R-:W-:Y:S01]  /*9710*/  F2FP.SATFINITE.E4M3.F32.PACK_AB_MERGE_C R22, R17, R22, RZ ;  /* 0x000000161116723e */ /* 0x000fe200048070ff */
[----:B------:R-:W-:Y:S01]  /*9720*/  IMAD.IADD R13, R32, 0x1, -R13 ;  /* 0x00000001200d7824 */ /* 0x000fe200078e0a0d */
[----:B------:R-:W-:Y:S01]  /*9730*/  F2FP.SATFINITE.E4M3.F32.PACK_AB_MERGE_C R15, R15, R0, RZ ;  /* 0x000000000f0f723e */ /* 0x000fe200048070ff */
[----:B------:R-:W-:Y:S01]  /*9740*/  IMAD.IADD R10, R39, 0x1, -R10 ;  /* 0x00000001270a7824 */ /* 0x000fe200078e0a0a */
[----:B------:R-:W-:Y:S01]  /*9750*/  LOP3.LUT R0, R23, 0xffff, RZ, 0xc0, !PT ;  /* 0x0000ffff17007812 */ /* 0x000fe200078ec0ff */
[----:B------:R-:W-:Y:S01]  /*9760*/  FADD R2, R2, -1 ;  /* 0xbf80000002027421 */ /* 0x000fe20000000000 */
[----:B------:R-:W-:Y:S01]  /*9770*/  LOP3.LUT R17, R24, 0xffff, RZ, 0xc0, !PT ;  /* 0x0000ffff18117812 */ /* 0x000fe200078ec0ff */
[----:B------:R-:W-:Y:S01]  /*9780*/  FADD R13, R13, -1 ;  /* 0xbf8000000d0d7421 */ /* 0x000fe20000000000 */
[----:B------:R-:W-:Y:S01]  /*9790*/  F2FP.SATFINITE.E4M3.F32.PACK_AB_MERGE_C R18, R9, R18, RZ ;  /* 0x000000120912723e */ /* 0x000fe200048070ff */
[----:B------:R-:W-:Y:S01]  /*97a0*/  FADD R10, R10, -1 ;  /* 0xbf8000000a0a7421 */ /* 0x000fe20000000000 */
[----:B------:R-:W-:Y:S01]  /*97b0*/  SHF.R.U32.HI R0, RZ, 0x8, R0 ;  /* 0x00000008ff007819 */ /* 0x000fe20000011600 */
[----:B------:R-:W1:Y:S01]  /*97c0*/  LDC.64 R34, c[0x0][0x228] ;  /* 0x00008a00ff227b82 */ /* 0x000e620000000a00 */
[----:B------:R-:W-:-:S02]  /*97d0*/  SHF.R.U32.HI R9, RZ, 0x8, R17 ;  /* 0x00000008ff097819 */ /* 0x000fc40000011611 */
[----:B------:R-:W-:Y:S02]  /*97e0*/  F2FP.SATFINITE.E4M3.F32.PACK_AB_MERGE_C R21, R21, R26, RZ ;  /* 0x0000001a1515723e */ /* 0x000fe400048070ff */
[----:B------:R-:W-:Y:S02]  /*97f0*/  PRMT R26, R9, 0x7604, R0 ;  /* 0x00007604091a7816 */ /* 0x000fe40000000000 */
[----:B------:R-:W-:Y:S02]  /*9800*/  F2FP.SATFINITE.E4M3.F32.PACK_AB_MERGE_C R16, R7, R16, RZ ;  /* 0x000000100710723e */ /* 0x000fe400048070ff */
[----:B------:R-:W-:Y:S01]  /*9810*/  LOP3.LUT R0, R21, 0xffff, RZ, 0xc0, !PT ;  /* 0x0000ffff15007812 */ /* 0x000fe200078ec0ff */
[----:B------:R-:W-:Y:S01]  /*9820*/  STS.U16 [R25+UR6+0x80], R26 ;  /* 0x0000801a19007988 */ /* 0x000fe20008000406 */
[C---:B------:R-:W-:Y:S02]  /*9830*/  PRMT R21, R22.reuse, 0x7604, R21 ;  /* 0x0000760416157816 */ /* 0x040fe40000000015 */
[----:B------:R-:W-:-:S02]  /*9840*/  LOP3.LUT R7, R22, 0xffff, RZ, 0xc0, !PT ;  /* 0x0000ffff16077812 */ /* 0x000fc400078ec0ff */
[----:B------:R-:W-:Y:S02]  /*9850*/  F2FP.SATFINITE.E4M3.F32.PACK_AB_MERGE_C R11, R11, R20, RZ ;  /* 0x000000140b0b723e */ /* 0x000fe400048070ff */
[C---:B------:R-:W-:Y:S02]  /*9860*/  PRMT R22, R18.reuse, 0x7604, R15 ;  /* 0x0000760412167816 */ /* 0x040fe4000000000f */
[----:B------:R-:W-:Y:S02]  /*9870*/  LOP3.LUT R9, R15, 0xffff, RZ, 0xc0, !PT ;  /* 0x0000ffff0f097812 */ /* 0x000fe400078ec0ff */
[----:B------:R-:W-:Y:S02]  /*9880*/  LOP3.LUT R18, R18, 0xffff, RZ, 0xc0, !PT ;  /* 0x0000ffff12127812 */ /* 0x000fe400078ec0ff */
[----:B------:R-:W-:Y:S02]  /*9890*/  SHF.R.U32.HI R0, RZ, 0x8, R0 ;  /* 0x00000008ff007819 */ /* 0x000fe40000011600 */
[----:B------:R-:W-:-:S02]  /*98a0*/  SHF.R.U32.HI R7, RZ, 0x8, R7 ;  /* 0x00000008ff077819 */ /* 0x000fc40000011607 */
[C---:B------:R-:W-:Y:S02]  /*98b0*/  PRMT R19, R16.reuse, 0x7604, R11 ;  /* 0x0000760410137816 */ /* 0x040fe4000000000b */
[----:B------:R-:W-:Y:S02]  /*98c0*/  LOP3.LUT R17, R16, 0xffff, RZ, 0xc0, !PT ;  /* 0x0000ffff10117812 */ /* 0x000fe400078ec0ff */
[----:B------:R-:W-:Y:S02]  /*98d0*/  LOP3.LUT R15, R11, 0xffff, RZ, 0xc0, !PT ;  /* 0x0000ffff0b0f7812 */ /* 0x000fe400078ec0ff */
[----:B------:R-:W-:Y:S02]  /*98e0*/  SHF.R.U32.HI R9, RZ, 0x8, R9 ;  /* 0x00000008ff097819 */ /* 0x000fe40000011609 */
[----:B------:R-:W-:Y:S02]  /*98f0*/  SHF.R.U32.HI R16, RZ, 0x8, R18 ;  /* 0x00000008ff107819 */ /* 0x000fe40000011612 */
[----:B------:R-:W-:-:S02]  /*9900*/  PRMT R24, R24, 0x7604, R23 ;  /* 0x0000760418187816 */ /* 0x000fc40000000017 */
[----:B------:R-:W-:Y:S02]  /*9910*/  PRMT R7, R7, 0x7604, R0 ;  /* 0x0000760407077816 */ /* 0x000fe40000000000 */
[C---:B------:R-:W-:Y:S01]  /*9920*/  LOP3.LUT R0, R25.reuse, 0x40, RZ, 0x3c, !PT ;  /* 0x0000004019007812 */ /* 0x040fe200078e3cff */
[----:B------:R-:W-:Y:S01]  /*9930*/  STS.U16 [R25+UR6], R24 ;  /* 0x0000001819007988 */ /* 0x000fe20008000406 */
[----:B------:R-:W-:Y:S01]  /*9940*/  SHF.R.U32.HI R11, RZ, 0x8, R15 ;  /* 0x00000008ff0b7819 */ /* 0x000fe2000001160f */
[----:B------:R-:W-:Y:S01]  /*9950*/  IMAD.MOV.U32 R15, RZ, RZ, 0x3dc6b27f ;  /* 0x3dc6b27fff0f7424 */ /* 0x000fe200078e00ff */
[----:B------:R-:W-:Y:S01]  /*9960*/  PRMT R16, R16, 0x7604, R9 ;  /* 0x0000760410107816 */ /* 0x000fe20000000009 */
[----:B------:R2:W-:Y:S01]  /*9970*/  STS.U16 [R0+UR6+0x280], R7 ;  /* 0x0002800700007988 */ /* 0x0005e20008000406 */
[C---:B------:R-:W-:Y:S02]  /*9980*/  LOP3.LUT R9, R25.reuse, 0x4, RZ, 0x3c, !PT ;  /* 0x0000000419097812 */ /* 0x040fe400078e3cff */
[----:B------:R-:W-:Y:S01]  /*9990*/  SHF.R.U32.HI R18, RZ, 0x8, R17 ;  /* 0x00000008ff127819 */ /* 0x000fe20000011611 */
[----:B------:R4:W-:Y:S01]  /*99a0*/  STS.U16 [R0+UR6+0x200], R21 ;  /* 0x0002001500007988 */ /* 0x0009e20008000406 */
[----:B------:R-:W-:-:S02]  /*99b0*/  LOP3.LUT R20, R25, 0x44, RZ, 0x3c, !PT ;  /* 0x0000004419147812 */ /* 0x000fc400078e3cff */
[----:B------:R-:W-:Y:S01]  /*99c0*/  PRMT R31, R18, 0x7604, R11 ;  /* 0x00007604121f7816 */ /* 0x000fe2000000000b */
[----:B------:R-:W-:Y:S01]  /*99d0*/  STS.U16 [R9+UR6+0x400], R22 ;  /* 0x0004001609007988 */ /* 0x000fe20008000406 */
[-C--:B------:R-:W-:Y:S01]  /*99e0*/  FFMA.FTZ R11, R10, R15.reuse, -0.16845393180847167969 ;  /* 0xbe2c7f300a0b7423 */ /* 0x080fe2000001000f */
[----:B--2---:R-:W-:Y:S01]  /*99f0*/  FFMA.FTZ R7, R6, R15, -0.16845393180847167969 ;  /* 0xbe2c7f3006077423 */ /* 0x004fe2000001000f */
[----:B------:R-:W-:Y:S01]  /*9a00*/  SHF.R.U32.HI R17, RZ, 0x5, R3 ;  /* 0x00000005ff117819 */ /* 0x000fe20000011603 */
[----:B------:R2:W-:Y:S01]  /*9a10*/  STS.U16 [R9+UR6+0x480], R16 ;  /* 0x0004801009007988 */ /* 0x0005e20008000406 */
[----:B------:R-:W-:Y:S01]  /*9a20*/  FFMA.FTZ R11, R10, R11, 0.1716887056827545166 ;  /* 0x3e2fcf2a0a0b7423 */ /* 0x000fe2000001000b */
[----:B------:R-:W-:Y:S01]  /*9a30*/  FFMA.FTZ R7, R6, R7, 0.1716887056827545166 ;  /* 0x3e2fcf2a06077423 */ /* 0x000fe20000010007 */
[C---:B----4-:R-:W-:Y:S01]  /*9a40*/  FFMA.FTZ R0, R13.reuse, R15, -0.16845393180847167969 ;  /* 0xbe2c7f300d007423 */ /* 0x050fe2000001000f */
[----:B------:R4:W-:Y:S01]  /*9a50*/  STS.U16 [R20+UR6+0x600], R19 ;  /* 0x0006001314007988 */ /* 0x0009e20008000406 */
[----:B------:R-:W-:Y:S01]  /*9a60*/  FFMA.FTZ R11, R10, R11, -0.17900948226451873779 ;  /* 0xbe374e430a0b7423 */ /* 0x000fe2000001000b */
[----:B------:R-:W-:Y:S01]  /*9a70*/  FFMA.FTZ R7, R6, R7, -0.17900948226451873779 ;  /* 0xbe374e4306077423 */ /* 0x000fe20000010007 */
[C---:B------:R-:W-:Y:S01]  /*9a80*/  FFMA.FTZ R0, R13.reuse, R0, 0.1716887056827545166 ;  /* 0x3e2fcf2a0d007423 */ /* 0x040fe20000010000 */
[----:B------:R5:W-:Y:S01]  /*9a90*/  STS.U16 [R20+UR6+0x680], R31 ;  /* 0x0006801f14007988 */ /* 0x000be20008000406 */
[----:B------:R-:W-:Y:S01]  /*9aa0*/  FFMA.FTZ R11, R10, R11, 0.20512372255325317383 ;  /* 0x3e520bf40a0b7423 */ /* 0x000fe2000001000b */
[----:B--2---:R-:W-:Y:S01]  /*9ab0*/  FFMA.FTZ R9, R2, R15, -0.16845393180847167969 ;  /* 0xbe2c7f3002097423 */ /* 0x004fe2000001000f */
[----:B------:R-:W-:Y:S01]  /*9ac0*/  FFMA.FTZ R7, R6, R7, 0.20512372255325317383 ;  /* 0x3e520bf406077423 */ /* 0x000fe20000010007 */
[C---:B------:R-:W-:Y:S01]  /*9ad0*/  FFMA.FTZ R0, R13.reuse, R0, -0.17900948226451873779 ;  /* 0xbe374e430d007423 */ /* 0x040fe20000010000 */
[----:B------:R-:W-:Y:S01]  /*9ae0*/  FFMA.FTZ R11, R10, R11, -0.24046532809734344482 ;  /* 0xbe763c8b0a0b7423 */ /* 0x000fe2000001000b */
[----:B------:R-:W-:Y:S01]  /*9af0*/  FFMA.FTZ R9, R2, R9, 0.1716887056827545166 ;  /* 0x3e2fcf2a02097423 */ /* 0x000fe20000010009 */
[----:B------:R-:W-:Y:S01]  /*9b00*/  FFMA.FTZ R7, R6, R7, -0.24046532809734344482 ;  /* 0xbe763c8b06077423 */ /* 0x000fe20000010007 */
[C---:B------:R-:W-:Y:S01]  /*9b10*/  FFMA.FTZ R0, R13.reuse, R0, 0.20512372255325317383 ;  /* 0x3e520bf40d007423 */ /* 0x040fe20000010000 */
[----:B------:R-:W-:Y:S01]  /*9b20*/  FFMA.FTZ R11, R10, R11, 0.28857114911079406738 ;  /* 0x3e93bf990a0b7423 */ /* 0x000fe2000001000b */
[----:B------:R-:W-:Y:S01]  /*9b30*/  FFMA.FTZ R9, R2, R9, -0.17900948226451873779 ;  /* 0xbe374e4302097423 */ /* 0x000fe20000010009 */
[----:B------:R-:W-:Y:S01]  /*9b40*/  FFMA.FTZ R7, R6, R7, 0.28857114911079406738 ;  /* 0x3e93bf9906077423 */ /* 0x000fe20000010007 */
[C---:B------:R-:W-:Y:S01]  /*9b50*/  FFMA.FTZ R0, R13.reuse, R0, -0.24046532809734344482 ;  /* 0xbe763c8b0d007423 */ /* 0x040fe20000010000 */
[----:B------:R-:W-:Y:S01]  /*9b60*/  FFMA.FTZ R11, R10, R11, -0.36067417263984680176 ;  /* 0xbeb8aa490a0b7423 */ /* 0x000fe2000001000b */
[----:B------:R-:W-:Y:S01]  /*9b70*/  FFMA.FTZ R9, R2, R9, 0.20512372255325317383 ;  /* 0x3e520bf402097423 */ /* 0x000fe20000010009 */
[----:B------:R-:W-:Y:S01]  /*9b80*/  FFMA.FTZ R7, R6, R7, -0.36067417263984680176 ;  /* 0xbeb8aa4906077423 */ /* 0x000fe20000010007 */
[C---:B------:R-:W-:Y:S01]  /*9b90*/  FFMA.FTZ R0, R13.reuse, R0, 0.28857114911079406738 ;  /* 0x3e93bf990d007423 */ /* 0x040fe20000010000 */
[----:B------:R-:W-:Y:S01]  /*9ba0*/  BAR.SYNC.DEFER_BLOCKING 0x0 ;  /* 0x0000000000007b1d */ /* 0x000fe20000010000 */
[----:B------:R-:W-:Y:S01]  /*9bb0*/  FFMA.FTZ R9, R2, R9, -0.24046532809734344482 ;  /* 0xbe763c8b02097423 */ /* 0x000fe20000010009 */
[----:B------:R-:W-:Y:S01]  /*9bc0*/  FFMA.FTZ R7, R6, R7, 0.48089820146560668945 ;  /* 0x3ef6384a06077423 */ /* 0x000fe20000010007 */
[C---:B------:R-:W-:Y:S01]  /*9bd0*/  FFMA.FTZ R0, R13.reuse, R0, -0.36067417263984680176 ;  /* 0xbeb8aa490d007423 */ /* 0x040fe20000010000 */
[----:B------:R-:W-:Y:S01]  /*9be0*/  FFMA.FTZ R11, R10, R11, 0.48089820146560668945 ;  /* 0x3ef6384a0a0b7423 */ /* 0x000fe2000001000b */
[----:B------:R-:W-:Y:S01]  /*9bf0*/  FFMA.FTZ R9, R2, R9, 0.28857114911079406738 ;  /* 0x3e93bf9902097423 */ /* 0x000fe20000010009 */
[----:B------:R-:W-:Y:S01]  /*9c00*/  FFMA.FTZ R7, R6, R7, -0.72134751081466674805 ;  /* 0xbf38aa3b06077423 */ /* 0x000fe20000010007 */
[----:B------:R-:W-:Y:S01]  /*9c10*/  FFMA.FTZ R0, R13, R0, 0.48089820146560668945 ;  /* 0x3ef6384a0d007423 */ /* 0x000fe20000010000 */
[----:B------:R-:W-:Y:S01]  /*9c20*/  ISETP.GE.U32.AND P2, PT, R29, 0x7f800000, PT ;  /* 0x7f8000001d00780c */ /* 0x000fe20003f46070 */
[----:B------:R-:W-:Y:S01]  /*9c30*/  FFMA.FTZ R9, R2, R9, -0.36067417263984680176 ;  /* 0xbeb8aa4902097423 */ /* 0x000fe20000010009 */
[----:B------:R-:W-:Y:S01]  /*9c40*/  FMUL R7, R6, R7 ;  /* 0x0000000706077220 */ /* 0x000fe20000400000 */
[----:B------:R-:W-:Y:S01]  /*9c50*/  FFMA.FTZ R0, R13, R0, -0.72134751081466674805 ;  /* 0xbf38aa3b0d007423 */ /* 0x000fe20000010000 */
[----:B------:R-:W-:Y:S01]  /*9c60*/  FFMA.FTZ R11, R10, R11, -0.72134751081466674805 ;  /* 0xbf38aa3b0a0b7423 */ /* 0x000fe2000001000b */
[----:B------:R-:W-:Y:S01]  /*9c70*/  FFMA.FTZ R9, R2, R9, 0.48089820146560668945 ;  /* 0x3ef6384a02097423 */ /* 0x000fe20000010009 */
[----:B------:R-:W-:Y:S01]  /*9c80*/  ISETP.GE.U32.AND P1, PT, R39, 0x7f800000, PT ;  /* 0x7f8000002700780c */ /* 0x000fe20003f26070 */
[----:B------:R-:W-:Y:S01]  /*9c90*/  FMUL R7, R6, R7 ;  /* 0x0000000706077220 */ /* 0x000fe20000400000 */
[----:B------:R-:W-:Y:S01]  /*9ca0*/  SGXT.U32 R17, R17, 0x2 ;  /* 0x000000021111781a */ /* 0x000fe20000000000 */
[----:B------:R-:W-:Y:S01]  /*9cb0*/  FFMA.FTZ R9, R2, R9, -0.72134751081466674805 ;  /* 0xbf38aa3b02097423 */ /* 0x000fe20000010009 */
[C---:B------:R-:W-:Y:S01]  /*9cc0*/  FMUL R0, R13.reuse, R0 ;  /* 0x000000000d007220 */ /* 0x040fe20000400000 */
[----:B------:R-:W-:Y:S01]  /*9cd0*/  FMUL R11, R10, R11 ;  /* 0x0000000b0a0b7220 */ /* 0x000fe20000400000 */
[----:B------:R-:W-:Y:S01]  /*9ce0*/  FFMA.FTZ R6, R6, 1.4426950216293334961, R7 ;  /* 0x3fb8aa3b06067823 */ /* 0x000fe20000010007 */
[----:B------:R-:W-:Y:S01]  /*9cf0*/  FMUL R9, R2, R9 ;  /* 0x0000000902097220 */ /* 0x000fe20000400000 */
[----:B------:R-:W-:Y:S01]  /*9d00*/  FMUL R0, R13, R0 ;  /* 0x000000000d007220 */ /* 0x000fe20000400000 */
[----:B---3--:R-:W-:-:S02]  /*9d10*/  IMAD R7, R17, R38, RZ ;  /* 0x0000002611077224 */ /* 0x008fc400078e02ff */
[----:B------:R-:W-:Y:S01]  /*9d20*/  FMUL R11, R10, R11 ;  /* 0x0000000b0a0b7220 */ /* 0x000fe20000400000 */
[----:B------:R-:W-:Y:S01]  /*9d30*/  FMUL R9, R2, R9 ;  /* 0x0000000902097220 */ /* 0x000fe20000400000 */
[----:B------:R-:W-:Y:S01]  /*9d40*/  FFMA.FTZ R13, R13, 1.4426950216293334961, R0 ;  /* 0x3fb8aa3b0d0d7823 */ /* 0x000fe20000010000 */
[----:B------:R-:W-:Y:S01]  /*9d50*/  ISETP.GE.U32.AND P6, PT, R33, 0x7f800000, PT ;  /* 0x7f8000002100780c */ /* 0x000fe20003fc6070 */
[----:B------:R-:W-:Y:S02]  /*9d60*/  IMAD R15, R38, 0x4, R7 ;  /* 0x00000004260f7824 */ /* 0x000fe400078e0207 */
[----:B------:R-:W-:Y:S01]  /*9d70*/  FFMA.FTZ R9, R2, 1.4426950216293334961, R9 ;  /* 0x3fb8aa3b02097823 */ /* 0x000fe20000010009 */
[----:B------:R-:W-:Y:S01]  /*9d80*/  ISETP.GE.U32.AND P5, PT, R32, 0x7f800000, PT ;  /* 0x7f8000002000780c */ /* 0x000fe20003fa6070 */
[----:B------:R-:W-:Y:S01]  /*9d90*/  FADD R0, R5, R6 ;  /* 0x0000000605007221 */ /* 0x000fe20000000000 */
[----:B------:R-:W-:Y:S01]  /*9da0*/  FFMA.FTZ R11, R10, 1.4426950216293334961, R11 ;  /* 0x3fb8aa3b0a0b7823 */ /* 0x000fe2000001000b */
[----:B------:R-:W-:Y:S01]  /*9db0*/  FADD R2, R8, R9 ;  /* 0x0000000908027221 */ /* 0x000fe20000000000 */
[----:B------:R-:W-:Y:S01]  /*9dc0*/  @P2 IMAD.MOV.U32 R5, RZ, RZ, 0x7f800000 ;  /* 0x7f800000ff052424 */ /* 0x000fe200078e00ff */
[----:B------:R-:W-:Y:S01]  /*9dd0*/  LOP3.LUT R26, R30, 0x4, RZ, 0x3c, !PT ;  /* 0x000000041e1a7812 */ /* 0x000fe200078e3cff */
[----:B------:R-:W-:-:S02]  /*9de0*/  @P1 IMAD.MOV.U32 R8, RZ, RZ, 0x7f800000 ;  /* 0x7f800000ff081424 */ /* 0x000fc400078e00ff */
[----:B------:R-:W-:Y:S01]  /*9df0*/  FADD R36, R12, R11 ;  /* 0x0000000b0c247221 */ /* 0x000fe20000000000 */
[----:B------:R-:W-:Y:S02]  /*9e00*/  IMAD R16, R38, 0x4, R15 ;  /* 0x0000000426107824 */ /* 0x000fe400078e020f */
[----:B------:R-:W-:Y:S01]  /*9e10*/  @P2 FFMA.FTZ R0, R29, R5, +INF ;  /* 0x7f8000001d002423 */ /* 0x000fe20000010005 */
[C---:B------:R-:W-:Y:S01]  /*9e20*/  FSETP.NEU.AND P2, PT, R39.reuse, RZ, PT ;  /* 0x000000ff2700720b */ /* 0x040fe20003f4d000 */
[----:B------:R-:W-:Y:S01]  /*9e30*/  @P1 FFMA.FTZ R36, R39, R8, +INF ;  /* 0x7f80000027241423 */ /* 0x000fe20000010008 */
[----:B0-----:R-:W-:Y:S01]  /*9e40*/  LOP3.LUT R52, R52, 0x1f, R54, 0xf8, !PT ;  /* 0x0000001f34347812 */ /* 0x001fe200078ef836 */
[----:B------:R-:W0:Y:S01]  /*9e50*/  LDS R39, [R30+UR6] ;  /* 0x000000061e277984 */ /* 0x000e220008000800 */
[----:B------:R-:W-:Y:S02]  /*9e60*/  IMAD R17, R38, 0x4, R16 ;  /* 0x0000000426117824 */ /* 0x000fe400078e0210 */
[----:B------:R-:W-:Y:S01]  /*9e70*/  FADD R37, R14, R13 ;  /* 0x0000000d0e257221 */ /* 0x000fe20000000000 */
[----:B------:R-:W-:Y:S01]  /*9e80*/  @P6 IMAD.MOV.U32 R6, RZ, RZ, 0x7f800000 ;  /* 0x7f800000ff066424 */ /* 0x000fe200078e00ff */
[----:B------:R-:W2:Y:S01]  /*9e90*/  LDS R45, [R26+UR6] ;  /* 0x000000061a2d7984 */ /* 0x000ea20008000800 */
[----:B------:R-:W-:Y:S01]  /*9ea0*/  IMAD R18, R38, 0x4, R17 ;  /* 0x0000000426127824 */ /* 0x000fe200078e0211 */
[----:B------:R-:W-:Y:S01]  /*9eb0*/  FSETP.NEU.AND P4, PT, R29, RZ, PT ;  /* 0x000000ff1d00720b */ /* 0x000fe20003f8d000 */
[----:B------:R-:W-:Y:S01]  /*9ec0*/  @P5 IMAD.MOV.U32 R9, RZ, RZ, 0x7f800000 ;  /* 0x7f800000ff095424 */ /* 0x000fe200078e00ff */
[----:B------:R-:W3:Y:S01]  /*9ed0*/  LDS R44, [R30+UR6+0x100] ;  /* 0x000100061e2c7984 */ /* 0x000ee20008000800 */
[----:B------:R-:W-:Y:S01]  /*9ee0*/  IMAD R5, R52, UR5, RZ ;  /* 0x0000000534057c24 */ /* 0x000fe2000f8e02ff */
[----:B------:R-:W-:Y:S01]  /*9ef0*/  USHF.R.S32.HI UR5, URZ, 0x1f, UR4 ;  /* 0x0000001f3f057899 */ /* 0x000fe20008011404 */
[----:B----4-:R-:W-:Y:S01]  /*9f00*/  IMAD R19, R38, 0x4, R18 ;  /* 0x0000000426137824 */ /* 0x010fe200078e0212 */
[----:B------:R4:W3:Y:S01]  /*9f10*/  LDS R46, [R26+UR6+0x100] ;  /* 0x000100061a2e7984 */ /* 0x0008e20008000800 */
[----:B------:R-:W-:Y:S01]  /*9f20*/  @P6 FFMA.FTZ R2, R33, R6, +INF ;  /* 0x7f80000021026423 */ /* 0x000fe20000010006 */
[----:B------:R-:W-:Y:S01]  /*9f30*/  @P5 FFMA.FTZ R37, R32, R9, +INF ;  /* 0x7f80000020255423 */ /* 0x000fe20000010009 */
[----:B-1----:R-:W-:Y:S01]  /*9f40*/  IADD3 R34, P5, P6, R5, UR4, R34 ;  /* 0x0000000405227c10 */ /* 0x002fe2000febe022 */
[C---:B------:R-:W-:Y:S01]  /*9f50*/  IMAD R21, R38.reuse, 0x4, R19 ;  /* 0x0000000426157824 */ /* 0x040fe200078e0213 */
[----:B------:R-:W-:Y:S01]  /*9f60*/  SHF.R.S32.HI R8, RZ, 0x1f, R5 ;  /* 0x0000001fff087819 */ /* 0x000fe20000011405 */
[----:B------:R-:W-:Y:S01]  /*9f70*/  ULDC UR4, c[0x0][0x27c] ;  /* 0x00009f0000047ab9 */ /* 0x000fe20000000800 */
[----:B------:R-:W-:Y:S01]  /*9f80*/  SHF.R.U32.HI R6, RZ, 0x1, R3 ;  /* 0x00000001ff067819 */ /* 0x000fe20000011603 */
[----:B------:R-:W-:Y:S01]  /*9f90*/  IMAD R23, R38, 0x4, R21 ;  /* 0x0000000426177824 */ /* 0x000fe200078e0215 */
[----:B------:R-:W-:Y:S01]  /*9fa0*/  IADD3.X R50, R8, UR5, R35, P5, P6 ;  /* 0x0000000508327c10 */ /* 0x000fe2000afec423 */
[----:B------:R-:W-:Y:S01]  /*9fb0*/  UIMAD UR4, UR7, UR4, URZ ;  /* 0x00000004070472a4 */ /* 0x000fe2000f8e023f */
[----:B------:R-:W-:Y:S01]  /*9fc0*/  LOP3.LUT R47, R6, 0xc, RZ, 0xc0, !PT ;  /* 0x0000000c062f7812 */ /* 0x000fe200078ec0ff */
[C---:B------:R-:W-:Y:S01]  /*9fd0*/  IMAD R25, R38.reuse, 0x4, R23 ;  /* 0x0000000426197824 */ /* 0x040fe200078e0217 */
[-C--:B------:R-:W-:Y:S01]  /*9fe0*/  IADD3 R6, P6, R7, R34.reuse, RZ ;  /* 0x0000002207067210 */ /* 0x080fe20007fde0ff */
[----:B------:R-:W-:Y:S01]  /*9ff0*/  USHF.L.U32 UR7, UR4, 0x2, URZ ;  /* 0x0000000204077899 */ /* 0x000fe2000800063f */
[----:B------:R-:W-:Y:S01]  /*a000*/  IADD3 R8, P5, R15, R34, RZ ;  /* 0x000000220f087210 */ /* 0x000fe20007fbe0ff */
[----:B------:R-:W-:Y:S01]  /*a010*/  IMAD R5, R38, 0x4, R25 ;  /* 0x0000000426057824 */ /* 0x000fe200078e0219 */
[----:B------:R-:W-:Y:S01]  /*a020*/  LEA.HI.X.SX32 R7, R7, R50, 0x1, P6 ;  /* 0x0000003207077211 */ /* 0x000fe200030f0eff */
[----:B------:R-:W-:Y:S01]  /*a030*/  UIMAD.WIDE UR4, UR4, 0x4, URZ ;  /* 0x00000004040478a5 */ /* 0x000fe2000f8e023f */
[----:B------:R-:W-:Y:S01]  /*a040*/  IADD3 R10, P6, R16, R34, RZ ;  /* 0x00000022100a7210 */ /* 0x000fe20007fde0ff */
[----:B------:R-:W-:Y:S01]  /*a050*/  IMAD R27, R38, 0x4, R5 ;  /* 0x00000004261b7824 */ /* 0x000fe200078e0205 */
[----:B------:R-:W-:-:S02]  /*a060*/  LEA.HI.X.SX32 R9, R15, R50, 0x1, P5 ;  /* 0x000000320f097211 */ /* 0x000fc400028f0eff */
[C---:B------:R-:W-:Y:S01]  /*a070*/  IADD3 R12, P5, R17.reuse, R34, RZ ;  /* 0x00000022110c7210 */ /* 0x040fe20007fbe0ff */
[----:B------:R-:W-:Y:S01]  /*a080*/  IMAD R29, R38, 0x4, R27 ;  /* 0x00000004261d7824 */ /* 0x000fe200078e021b */
[----:B------:R-:W-:Y:S02]  /*a090*/  LEA.HI.X.SX32 R11, R16, R50, 0x1, P6 ;  /* 0x00000032100b7211 */ /* 0x000fe400030f0eff */
[----:B------:R-:W-:Y:S01]  /*a0a0*/  IADD3 R14, P6, R18, R34, RZ ;  /* 0x00000022120e7210 */ /* 0x000fe20007fde0ff */
[----:B-----5:R-:W-:Y:S01]  /*a0b0*/  IMAD R31, R38, 0x4, R29 ;  /* 0x00000004261f7824 */ /* 0x020fe200078e021d */
[----:B------:R-:W-:Y:S02]  /*a0c0*/  LEA.HI.X.SX32 R13, R17, R50, 0x1, P5 ;  /* 0x00000032110d7211 */ /* 0x000fe400028f0eff */
[----:B------:R-:W-:Y:S02]  /*a0d0*/  IADD3 R16, P5, R19, R34, RZ ;  /* 0x0000002213107210 */ /* 0x000fe40007fbe0ff */
[----:B------:R-:W-:-:S02]  /*a0e0*/  LEA.HI.X.SX32 R15, R18, R50, 0x1, P6 ;  /* 0x00000032120f7211 */ /* 0x000fc400030f0eff */
[----:B------:R-:W-:Y:S02]  /*a0f0*/  IADD3 R18, P6, R21, R34, RZ ;  /* 0x0000002215127210 */ /* 0x000fe40007fde0ff */
[----:B------:R-:W-:Y:S02]  /*a100*/  LEA.HI.X.SX32 R17, R19, R50, 0x1, P5 ;  /* 0x0000003213117211 */ /* 0x000fe400028f0eff */
[----:B------:R-:W-:Y:S02]  /*a110*/  IADD3 R20, P5, R23, R34, RZ ;  /* 0x0000002217147210 */ /* 0x000fe40007fbe0ff */
[----:B------:R-:W-:Y:S02]  /*a120*/  LEA.HI.X.SX32 R19, R21, R50, 0x1, P6 ;  /* 0x0000003215137211 */ /* 0x000fe400030f0eff */
[----:B------:R-:W-:Y:S02]  /*a130*/  LEA R48, R4, UR6, 0x4 ;  /* 0x0000000604307c11 */ /* 0x000fe4000f8e20ff */
[----:B------:R-:W-:-:S02]  /*a140*/  IADD3 R22, P6, R25, R34, RZ ;  /* 0x0000002219167210 */ /* 0x000fc40007fde0ff */
[----:B------:R-:W-:Y:S01]  /*a150*/  LEA.HI.X.SX32 R21, R23, R50, 0x1, P5 ;  /* 0x0000003217157211 */ /* 0x000fe200028f0eff */
[----:B------:R-:W-:Y:S01]  /*a160*/  IMAD.IADD R48, R47, 0x1, R48 ;  /* 0x000000012f307824 */ /* 0x000fe200078e0230 */
[----:B------:R-:W-:Y:S02]  /*a170*/  IADD3 R24, P5, R5, R34, RZ ;  /* 0x0000002205187210 */ /* 0x000fe40007fbe0ff */
[----:B------:R-:W-:Y:S02]  /*a180*/  LEA.HI.X.SX32 R23, R25, R50, 0x1, P6 ;  /* 0x0000003219177211 */ /* 0x000fe400030f0eff */
[----:B------:R-:W-:Y:S01]  /*a190*/  FSETP.NEU.AND P3, PT, R33, RZ, PT ;  /* 0x000000ff2100720b */ /* 0x000fe20003f6d000 */
[C---:B------:R-:W-:Y:S01]  /*a1a0*/  IMAD R33, R38.reuse, 0x4, R31 ;  /* 0x0000000426217824 */ /* 0x040fe200078e021f */
[----:B----4-:R-:W-:Y:S02]  /*a1b0*/  IADD3 R26, P6, R27, R34, RZ ;  /* 0x000000221b1a7210 */ /* 0x010fe40007fde0ff */
[----:B0-----:R-:W-:Y:S01]  /*a1c0*/  PRMT R47, R39, 0x7770, RZ ;  /* 0x00007770272f7816 */ /* 0x001fe200000000ff */
[----:B------:R-:W-:Y:S01]  /*a1d0*/  IMAD R35, R38, 0x4, R33 ;  /* 0x0000000426237824 */ /* 0x000fe200078e0221 */
[----:B--2---:R-:W-:-:S02]  /*a1e0*/  PRMT R49, R45, 0x7770, RZ ;  /* 0x000077702d317816 */ /* 0x004fc400000000ff */
[----:B------:R-:W-:Y:S01]  /*a1f0*/  PRMT R51, R39, 0x7772, RZ ;  /* 0x0000777227337816 */ /* 0x000fe200000000ff */
[----:B------:R0:W-:Y:S01]  /*a200*/  STG.E.U8 desc[UR12][R6.64], R47 ;  /* 0x0000002f06007986 */ /* 0x0001e2000c10110c */
[----:B------:R-:W-:Y:S01]  /*a210*/  LEA.HI.X.SX32 R25, R5, R50, 0x1, P5 ;  /* 0x0000003205197211 */ /* 0x000fe200028f0eff */
[----:B------:R-:W-:Y:S01]  /*a220*/  IMAD R38, R38, 0x4, R35 ;  /* 0x0000000426267824 */ /* 0x000fe200078e0223 */
[----:B------:R-:W-:Y:S01]  /*a230*/  PRMT R53, R45, 0x7772, RZ ;  /* 0x000077722d357816 */ /* 0x000fe200000000ff */
[----:B------:R1:W-:Y:S01]  /*a240*/  STG.E.U8 desc[UR12][R8.64], R49 ;  /* 0x0000003108007986 */ /* 0x0003e2000c10110c */
[----:B------:R-:W-:Y:S02]  /*a250*/  IADD3 R28, P5, R29, R34, RZ ;  /* 0x000000221d1c7210 */ /* 0x000fe40007fbe0ff */
[----:B------:R-:W-:Y:S01]  /*a260*/  LEA.HI.X.SX32 R27, R27, R50, 0x1, P6 ;  /* 0x000000321b1b7211 */ /* 0x000fe200030f0eff */
[----:B------:R2:W-:Y:S01]  /*a270*/  STG.E.U8 desc[UR12][R10.64], R51 ;  /* 0x000000330a007986 */ /* 0x0005e2000c10110c */
[----:B---3--:R-:W-:-:S02]  /*a280*/  PRMT R55, R44, 0x7770, RZ ;  /* 0x000077702c377816 */ /* 0x008fc400000000ff */
[----:B------:R-:W-:Y:S01]  /*a290*/  IADD3 R30, P6, R31, R34, RZ ;  /* 0x000000221f1e7210 */ /* 0x000fe20007fde0ff */
[----:B------:R3:W-:Y:S01]  /*a2a0*/  STG.E.U8 desc[UR12][R12.64], R53 ;  /* 0x000000350c007986 */ /* 0x0007e2000c10110c */
[----:B------:R-:W-:Y:S02]  /*a2b0*/  PRMT R57, R46, 0x7770, RZ ;  /* 0x000077702e397816 */ /* 0x000fe400000000ff */
[----:B------:R-:W-:Y:S01]  /*a2c0*/  PRMT R59, R44, 0x7772, RZ ;  /* 0x000077722c3b7816 */ /* 0x000fe200000000ff */
[----:B------:R-:W-:Y:S01]  /*a2d0*/  STG.E.U8 desc[UR12][R14.64], R55 ;  /* 0x000000370e007986 */ /* 0x000fe2000c10110c */
[----:B0-----:R-:W-:Y:S02]  /*a2e0*/  PRMT R7, R46, 0x7772, RZ ;  /* 0x000077722e077816 */ /* 0x001fe400000000ff */
[----:B------:R-:W-:Y:S01]  /*a2f0*/  FSETP.NEU.AND P1, PT, R32, RZ, PT ;  /* 0x000000ff2000720b */ /* 0x000fe20003f2d000 */
[----:B------:R-:W-:Y:S01]  /*a300*/  STG.E.U8 desc[UR12][R16.64], R57 ;  /* 0x0000003910007986 */ /* 0x000fe2000c10110c */
[----:B------:R-:W-:-:S02]  /*a310*/  LEA.HI.X.SX32 R29, R29, R50, 0x1, P5 ;  /* 0x000000321d1d7211 */ /* 0x000fc400028f0eff */
[----:B-1----:R-:W-:Y:S01]  /*a320*/  PRMT R9, R39, 0x7771, RZ ;  /* 0x0000777127097816 */ /* 0x002fe200000000ff */
[----:B------:R0:W-:Y:S01]  /*a330*/  STG.E.U8 desc[UR12][R18.64], R59 ;  /* 0x0000003b12007986 */ /* 0x0001e2000c10110c */
[----:B------:R-:W-:Y:S02]  /*a340*/  IADD3 R32, P5, R33, R34, RZ ;  /* 0x0000002221207210 */ /* 0x000fe40007fbe0ff */
[----:B------:R-:W-:Y:S01]  /*a350*/  LEA.HI.X.SX32 R31, R31, R50, 0x1, P6 ;  /* 0x000000321f1f7211 */ /* 0x000fe200030f0eff */
[----:B------:R1:W-:Y:S01]  /*a360*/  STG.E.U8 desc[UR12][R20.64], R7 ;  /* 0x0000000714007986 */ /* 0x0003e2000c10110c */
[----:B--2---:R-:W-:Y:S02]  /*a370*/  PRMT R11, R45, 0x7771, RZ ;  /* 0x000077712d0b7816 */ /* 0x004fe400000000ff */
[----:B------:R-:W-:Y:S01]  /*a380*/  IADD3 R4, P6, R35, R34, RZ ;  /* 0x0000002223047210 */ /* 0x000fe20007fde0ff */
[----:B------:R-:W-:Y:S01]  /*a390*/  STG.E.U8 desc[UR12][R22.64], R9 ;  /* 0x0000000916007986 */ /* 0x000fe2000c10110c */
[----:B------:R-:W-:-:S02]  /*a3a0*/  PRMT R39, R39, 0x7773, RZ ;  /* 0x0000777327277816 */ /* 0x000fc400000000ff */
[----:B------:R-:W-:Y:S01]  /*a3b0*/  PRMT R45, R45, 0x7773, RZ ;  /* 0x000077732d2d7816 */ /* 0x000fe200000000ff */
[----:B------:R-:W-:Y:S01]  /*a3c0*/  STG.E.U8 desc[UR12][R24.64], R11 ;  /* 0x0000000b18007986 */ /* 0x000fe2000c10110c */
[----:B---3--:R-:W-:Y:S01]  /*a3d0*/  PRMT R13, R44, 0x7771, RZ ;  /* 0x000077712c0d7816 */ /* 0x008fe200000000ff */
[----:B0-----:R-:W0:Y:S01]  /*a3e0*/  LDC.64 R18, c[0x0][0x230] ;  /* 0x00008c00ff127b82 */ /* 0x001e220000000a00 */
[-C--:B------:R-:W-:Y:S01]  /*a3f0*/  LEA.HI.X.SX32 R33, R33, R50.reuse, 0x1, P5 ;  /* 0x0000003221217211 */ /* 0x080fe200028f0eff */
[----:B------:R-:W-:Y:S01]  /*a400*/  STG.E.U8 desc[UR12][R26.64], R39 ;  /* 0x000000271a007986 */ /* 0x000fe2000c10110c */
[----:B------:R-:W-:Y:S02]  /*a410*/  PRMT R15, R46, 0x7771, RZ ;  /* 0x000077712e0f7816 */ /* 0x000fe400000000ff */
[----:B------:R-:W-:Y:S01]  /*a420*/  LEA.HI.X.SX32 R5, R35, R50, 0x1, P6 ;  /* 0x0000003223057211 */ /* 0x000fe200030f0eff */
[----:B------:R-:W-:Y:S01]  /*a430*/  STG.E.U8 desc[UR12][R28.64], R45 ;  /* 0x0000002d1c007986 */ /* 0x000fe2000c10110c */
[----:B------:R-:W-:-:S02]  /*a440*/  PRMT R17, R44, 0x7773, RZ ;  /* 0x000077732c117816 */ /* 0x000fc400000000ff */
[----:B------:R-:W-:Y:S01]  /*a450*/  IADD3 R34, P5, R38, R34, RZ ;  /* 0x0000002226227210 */ /* 0x000fe20007fbe0ff */
[----:B------:R-:W-:Y:S01]  /*a460*/  STG.E.U8 desc[UR12][R30.64], R13 ;  /* 0x0000000d1e007986 */ /* 0x000fe2000c10110c */
[----:B-1----:R-:W-:Y:S02]  /*a470*/  FSEL R7, R0, -INF , P4 ;  /* 0xff80000000077808 */ /* 0x002fe40002000000 */
[----:B------:R-:W-:Y:S01]  /*a480*/  LEA.HI.X.SX32 R35, R38, R50, 0x1, P5 ;  /* 0x0000003226237211 */ /* 0x000fe200028f0eff */
[----:B------:R-:W-:Y:S01]  /*a490*/  STG.E.U8 desc[UR12][R32.64], R15 ;  /* 0x0000000f20007986 */ /* 0x000fe2000c10110c */
[----:B------:R-:W-:Y:S01]  /*a4a0*/  FSEL R0, R37, -INF , P1 ;  /* 0xff80000025007808 */ /* 0x000fe20000800000 */
[----:B------:R-:W-:Y:S01]  /*a4b0*/  FFMA R40, R7, 0.69314718246459960938, R40 ;  /* 0x3f31721807287823 */ /* 0x000fe20000000028 */
[----:B------:R-:W-:Y:S01]  /*a4c0*/  FSEL R2, R2, -INF , P3 ;  /* 0xff80000002027808 */ /* 0x000fe20001800000 */
[----:B------:R1:W-:Y:S01]  /*a4d0*/  STG.E.U8 desc[UR12][R4.64], R17 ;  /* 0x0000001104007986 */ /* 0x0003e2000c10110c */
[----:B------:R-:W-:Y:S01]  /*a4e0*/  FSEL R7, R36, -INF , P2 ;  /* 0xff80000024077808 */ /* 0x000fe20001000000 */
[----:B------:R-:W-:Y:S01]  /*a4f0*/  FFMA R43, R0, 0.69314718246459960938, R43 ;  /* 0x3f317218002b7823 */ /* 0x000fe2000000002b */
[----:B------:R-:W-:Y:S01]  /*a500*/  LOP3.LUT R0, R3, 0x1c, RZ, 0xc0, !PT ;  /* 0x0000001c03007812 */ /* 0x000fe200078ec0ff */
[----:B------:R-:W-:Y:S01]  /*a510*/  FFMA R41, R2, 0.69314718246459960938, R41 ;  /* 0x3f31721802297823 */ /* 0x000fe20000000029 */
[----:B------:R-:W-:-:S02]  /*a520*/  IMAD.SHL.U32 R3, R52, 0x4, RZ ;  /* 0x0000000434037824 */ /* 0x000fc400078e00ff */
[----:B------:R-:W-:-:S03]  /*a530*/  FFMA R42, R7, 0.69314718246459960938, R42 ;  /* 0x3f317218072a7823 */ /* 0x000fc6000000002a */
[----:B0-----:R-:W-:Y:S02]  /*a540*/  IADD3 R2, P1, P2, R3, UR7, R18 ;  /* 0x0000000703027c10 */ /* 0x001fe4000fa3e012 */
[----:B-1----:R-:W-:Y:S02]  /*a550*/  PRMT R5, R46, 0x7773, RZ ;  /* 0x000077732e057816 */ /* 0x002fe400000000ff */
[----:B------:R-:W-:Y:S01]  /*a560*/  LEA R4, R0, UR6, 0x2 ;  /* 0x0000000600047c11 */ /* 0x000fe2000f8e10ff */
[----:B------:R-:W-:Y:S02]  /*a570*/  IMAD.HI R0, R52, 0x4, RZ ;  /* 0x0000000434007827 */ /* 0x000fe400078e02ff */
[----:B------:R0:W-:Y:S03]  /*a580*/  STG.E.U8 desc[UR12][R34.64], R5 ;  /* 0x0000000522007986 */ /* 0x0001e6000c10110c */
[----:B------:R-:W-:Y:S01]  /*a590*/  IADD3.X R3, R0, UR5, R19, P1, P2 ;  /* 0x0000000500037c10 */ /* 0x000fe20008fe4413 */
[----:B------:R-:W-:Y:S06]  /*a5a0*/  BAR.SYNC.DEFER_BLOCKING 0x0 ;  /* 0x0000000000007b1d */ /* 0x000fec0000010000 */
[----:B------:R0:W-:Y:S02]  /*a5b0*/  STS.128 [R4], R40 ;  /* 0x0000002804007388 */ /* 0x0001e40000000c00 */
[----:B------:R-:W-:Y:S06]  /*a5c0*/  BAR.SYNC.DEFER_BLOCKING 0x0 ;  /* 0x0000000000007b1d */ /* 0x000fec0000010000 */
[----:B------:R-:W-:Y:S05]  /*a5d0*/  @P0 EXIT ;  /* 0x000000000000094d */ /* 0x000fea0003800000 */
[----:B0-----:R-:W0:Y:S04]  /*a5e0*/  LDS R5, [R48] ;  /* 0x0000000030057984 */ /* 0x001e280000000800 */
[----:B0-----:R-:W-:Y:S01]  /*a5f0*/  STG.E desc[UR12][R2.64], R5 ;  /* 0x0000000502007986 */ /* 0x001fe2000c10190c */
[----:B------:R-:W-:Y:S05]  /*a600*/  EXIT ;  /* 0x000000000000794d */ /* 0x000fea0003800000 */
.L_x_2:
[----:B------:R-:W-:-:S00]  /*a610*/  BRA `(.L_x_2) ;  /* 0xfffffffc00fc7947 */ /* 0x000fc0000383ffff */
[----:B------:R-:W-:-:S00]  /*a620*/  NOP ;  /* 0x0000000000007918 */ /* 0x000fc00000000000 */
        /* <DEDUP_REMOVED lines=13> */
.L_x_3:


//--------------------- .nv.global.init           --------------------------
	.section	.nv.global.init,"aw",@progbits
.nv.global.init:
	.type		_$_str,@object
	.size		_$_str,(.L_0 - _$_str)
_$_str:
        /*0000*/ 	.byte	0x5f, 0x5f, 0x43, 0x55, 0x44, 0x41, 0x5f, 0x46, 0x54, 0x5a, 0x00
.L_0:


//--------------------- .nv.shared.attn_fwd       --------------------------
	.section	.nv.shared.attn_fwd,"aw",@nobits
	.sectionflags	@""
	.align	16
	.zero		1024


//--------------------- .nv.shared.reserved.0     --------------------------
	.section	.nv.shared.reserved.0,"aw",@nobits
	.weak		__nv_reservedSMEM_offset_0_alias
	.size		__nv_reservedSMEM_offset_0_alias, 0, 0
	.other		__nv_reservedSMEM_offset_0_alias,@"STO_CUDA_RESERVED_SHARED STV_DEFAULT"
__nv_reservedSMEM_offset_0_alias:
	.zero		0


//--------------------- .nv.constant0.attn_fwd    --------------------------
	.section	.nv.constant0.attn_fwd,"a",@progbits
	.sectionflags	@""
	.align	4
.nv.constant0.attn_fwd:
	.zero		664


//--------------------- SYMBOLS --------------------------

	.type		.nv.reservedSmem.offset0,@object
	.size		.nv.reservedSmem.offset0,0x4
